def attn_fwd(
    Q,
    K,
    V,
    Out,
    Lse,
    sm_scale,
    stride_qz,
    stride_qh,
    stride_qm,
    stride_qk,
    stride_kz,
    stride_kh,
    stride_kn,
    stride_kk,
    stride_vz,
    stride_vh,
    stride_vn,
    stride_vk,
    stride_oz,
    stride_oh,
    stride_om,
    stride_ok,
    seqlen_q,
    seqlen_k,
    BLOCK_M: tl.constexpr,
    BLOCK_N: tl.constexpr,
    HEAD_DIM: tl.constexpr,
    CAUSAL: tl.constexpr,
):
    start_m = tl.program_id(0)
    off_hz = tl.program_id(1)
    q_off = off_hz * stride_qh
    k_off = off_hz * stride_kh
    v_off = off_hz * stride_vh
    offs_m = start_m * BLOCK_M + tl.arange(0, BLOCK_M)
    offs_d = tl.arange(0, HEAD_DIM)
    offs_n = tl.arange(0, BLOCK_N)
    q_ptrs = Q + q_off + offs_m[:, None] * stride_qm + offs_d[None, :] * stride_qk
    k_ptrs = K + k_off + offs_d[:, None] * stride_kk + offs_n[None, :] * stride_kn
    v_ptrs = V + v_off + offs_n[:, None] * stride_vn + offs_d[None, :] * stride_vk
    m_i = tl.full([BLOCK_M], float("-inf"), dtype=tl.float32)
    l_i = tl.zeros([BLOCK_M], dtype=tl.float32) + 1.0
    acc = tl.zeros([BLOCK_M, HEAD_DIM], dtype=tl.float32)
    q = tl.load(q_ptrs)
    acc, l_i, m_i = _attn_fwd_inner(
        acc,
        l_i,
        m_i,
        q,
        k_ptrs,
        v_ptrs,
        sm_scale,
        stride_kn,
        stride_vn,
        start_m,
        seqlen_k,
        BLOCK_M,
        BLOCK_N,
        HEAD_DIM,
        CAUSAL,
    )
    acc = acc / l_i[:, None]
    lse = m_i + tl.math.log2(l_i) / 1.4426950408889634
    o_ptrs = (
        Out
        + off_hz * stride_oh
        + offs_m[:, None] * stride_om
        + offs_d[None, :] * stride_ok
    )
    tl.store(o_ptrs, acc.to(Out.dtype.element_ty))
    tl.store(Lse + off_hz * seqlen_q + offs_m, lse)

# config = {"BLOCK_M": 32, "BLOCK_N": 32, "HEAD_DIM": 256, "arch": "sm_100", "causal": false, "dtype": "fp8e4m3", "num_stages": 2, "num_warps": 4}
# arch = sm_100


// ===== COMPILED SASS (sm_100a) =====

	.target	sm_100a

	.elftype	@"ET_EXEC"


//--------------------- .note.nv.tkinfo           --------------------------
	.section	.note.nv.tkinfo,"",@"SHT_NOTE"
	.sectionflags	@"SHF_NOTE_NV_TKINFO"
	.tkinfo
        /*0018*/ 	.word	0x00000081
        /*0030*/ 	.string	""
        /*0030*/ 	.string	"ptxas-blackwell"
        /*0030*/ 	.string	"Cuda compilation tools, release 12.9, V12.9.86"
        /*0030*/ 	.string	"Build cuda_12.9.r12.9/compiler.36037853_0"
        /*0030*/ 	.string	"-v  -suppress-debug-info  -lineinfo  -arch sm_100a "



//--------------------- .note.nv.cuver            --------------------------
	.section	.note.nv.cuver,"",@"SHT_NOTE"
	.sectionflags	@"SHF_NOTE_NV_CUVER"
        /*0018*/ 	.short	0x0001
        /*001a*/ 	.short	0x0064
        /*001c*/ 	.short	0x0001
        /*001e*/ 	.short	0x0000
        /*0020*/ 	.short	0x0001
        /*0022*/ 	.short	0x0000


//--------------------- .nv.info                  --------------------------
	.section	.nv.info,"",@"SHT_CUDA_INFO"
	.align	4


	//----- nvinfo : EIATTR_REGCOUNT
	.align		4
        /*0000*/ 	.byte	0x04, 0x2f
        /*0002*/ 	.short	(.L_2 - .L_1)
	.align		4
.L_1:
        /*0004*/ 	.word	index@(attn_fwd)
        /*0008*/ 	.word	0x000000ff


	//----- nvinfo : EIATTR_FRAME_SIZE
	.align		4
.L_2:
        /*000c*/ 	.byte	0x04, 0x11
        /*000e*/ 	.short	(.L_4 - .L_3)
	.align		4
.L_3:
        /*0010*/ 	.word	index@(attn_fwd)
        /*0014*/ 	.word	0x00000270


	//----- nvinfo : EIATTR_MIN_STACK_SIZE
	.align		4
.L_4:
        /*0018*/ 	.byte	0x04, 0x12
        /*001a*/ 	.short	(.L_6 - .L_5)
	.align		4
.L_5:
        /*001c*/ 	.word	index@(attn_fwd)
        /*0020*/ 	.word	0x00000270
.L_6:


//--------------------- .nv.info.attn_fwd         --------------------------
	.section	.nv.info.attn_fwd,"",@"SHT_CUDA_INFO"
	.sectionflags	@""
	.align	4


	//----- nvinfo : EIATTR_CUDA_API_VERSION
	.align		4
        /*0000*/ 	.byte	0x04, 0x37
        /*0002*/ 	.short	(.L_8 - .L_7)
.L_7:
        /*0004*/ 	.word	0x00000081


	//----- nvinfo : EIATTR_KPARAM_INFO
	.align		4
.L_8:
        /*0008*/ 	.byte	0x04, 0x17
        /*000a*/ 	.short	(.L_10 - .L_9)
.L_9:
        /*000c*/ 	.word	0x00000000
        /*0010*/ 	.short	0x0019
        /*0012*/ 	.short	0x0080
        /*0014*/ 	.byte	0x00, 0xf4, 0x21, 0x00


	//----- nvinfo : EIATTR_KPARAM_INFO
	.align		4
.L_10:
        /*0018*/ 	.byte	0x04, 0x17
        /*001a*/ 	.short	(.L_12 - .L_11)
.L_11:
        /*001c*/ 	.word	0x00000000
        /*0020*/ 	.short	0x0018
        /*0022*/ 	.short	0x0078
        /*0024*/ 	.byte	0x00, 0xf4, 0x21, 0x00


	//----- nvinfo : EIATTR_KPARAM_INFO
	.align		4
.L_12:
        /*0028*/ 	.byte	0x04, 0x17
        /*002a*/ 	.short	(.L_14 - .L_13)
.L_13:
        /*002c*/ 	.word	0x00000000
        /*0030*/ 	.short	0x0017
        /*0032*/ 	.short	0x0070
        /*0034*/ 	.byte	0x00, 0xf0, 0x11, 0x00


	//----- nvinfo : EIATTR_KPARAM_INFO
	.align		4
.L_14:
        /*0038*/ 	.byte	0x04, 0x17
        /*003a*/ 	.short	(.L_16 - .L_15)
.L_15:
        /*003c*/ 	.word	0x00000000
        /*0040*/ 	.short	0x0016
        /*0042*/ 	.short	0x006c
        /*0044*/ 	.byte	0x00, 0xf0, 0x11, 0x00


	//----- nvinfo : EIATTR_KPARAM_INFO
	.align		4
.L_16:
        /*0048*/ 	.byte	0x04, 0x17
        /*004a*/ 	.short	(.L_18 - .L_17)
.L_17:
        /*004c*/ 	.word	0x00000000
        /*0050*/ 	.short	0x0015
        /*0052*/ 	.short	0x0068
        /*0054*/ 	.byte	0x00, 0xf0, 0x11, 0x00


	//----- nvinfo : EIATTR_KPARAM_INFO
	.align		4
.L_18:
        /*0058*/ 	.byte	0x04, 0x17
        /*005a*/ 	.short	(.L_20 - .L_19)
.L_19:
        /*005c*/ 	.word	0x00000000
        /*0060*/ 	.short	0x0014
        /*0062*/ 	.short	0x0064
        /*0064*/ 	.byte	0x00, 0xf0, 0x11, 0x00


	//----- nvinfo : EIATTR_KPARAM_INFO
	.align		4
.L_20:
        /*0068*/ 	.byte	0x04, 0x17
        /*006a*/ 	.short	(.L_22 - .L_21)
.L_21:
        /*006c*/ 	.word	0x00000000
        /*0070*/ 	.short	0x0013
        /*0072*/ 	.short	0x0060
        /*0074*/ 	.byte	0x00, 0xf0, 0x11, 0x00


	//----- nvinfo : EIATTR_KPARAM_INFO
	.align		4
.L_22:
        /*0078*/ 	.byte	0x04, 0x17
        /*007a*/ 	.short	(.L_24 - .L_23)
.L_23:
        /*007c*/ 	.word	0x00000000
        /*0080*/ 	.short	0x0012
        /*0082*/ 	.short	0x005c
        /*0084*/ 	.byte	0x00, 0xf0, 0x11, 0x00


	//----- nvinfo : EIATTR_KPARAM_INFO
	.align		4
.L_24:
        /*0088*/ 	.byte	0x04, 0x17
        /*008a*/ 	.short	(.L_26 - .L_25)
.L_25:
        /*008c*/ 	.word	0x00000000
        /*0090*/ 	.short	0x0011
        /*0092*/ 	.short	0x0058
        /*0094*/ 	.byte	0x00, 0xf0, 0x11, 0x00


	//----- nvinfo : EIATTR_KPARAM_INFO
	.align		4
.L_26:
        /*0098*/ 	.byte	0x04, 0x17
        /*009a*/ 	.short	(.L_28 - .L_27)
.L_27:
        /*009c*/ 	.word	0x00000000
        /*00a0*/ 	.short	0x0010
        /*00a2*/ 	.short	0x0054
        /*00a4*/ 	.byte	0x00, 0xf0, 0x11, 0x00


	//----- nvinfo : EIATTR_KPARAM_INFO
	.align		4
.L_28:
        /*00a8*/ 	.byte	0x04, 0x17
        /*00aa*/ 	.short	(.L_30 - .L_29)
.L_29:
        /*00ac*/ 	.word	0x00000000
        /*00b0*/ 	.short	0x000f
        /*00b2*/ 	.short	0x0050
        /*00b4*/ 	.byte	0x00, 0xf0, 0x11, 0x00


	//----- nvinfo : EIATTR_KPARAM_INFO
	.align		4
.L_30:
        /*00b8*/ 	.byte	0x04, 0x17
        /*00ba*/ 	.short	(.L_32 - .L_31)
.L_31:
        /*00bc*/ 	.word	0x00000000
        /*00c0*/ 	.short	0x000e
        /*00c2*/ 	.short	0x004c
        /*00c4*/ 	.byte	0x00, 0xf0, 0x11, 0x00


	//----- nvinfo : EIATTR_KPARAM_INFO
	.align		4
.L_32:
        /*00c8*/ 	.byte	0x04, 0x17
        /*00ca*/ 	.short	(.L_34 - .L_33)
.L_33:
        /*00cc*/ 	.word	0x00000000
        /*00d0*/ 	.short	0x000d
        /*00d2*/ 	.short	0x0048
        /*00d4*/ 	.byte	0x00, 0xf0, 0x11, 0x00


	//----- nvinfo : EIATTR_KPARAM_INFO
	.align		4
.L_34:
        /*00d8*/ 	.byte	0x04, 0x17
        /*00da*/ 	.short	(.L_36 - .L_35)
.L_35:
        /*00dc*/ 	.word	0x00000000
        /*00e0*/ 	.short	0x000c
        /*00e2*/ 	.short	0x0044
        /*00e4*/ 	.byte	0x00, 0xf0, 0x11, 0x00


	//----- nvinfo : EIATTR_KPARAM_INFO
	.align		4
.L_36:
        /*00e8*/ 	.byte	0x04, 0x17
        /*00ea*/ 	.short	(.L_38 - .L_37)
.L_37:
        /*00ec*/ 	.word	0x00000000
        /*00f0*/ 	.short	0x000b
        /*00f2*/ 	.short	0x0040
        /*00f4*/ 	.byte	0x00, 0xf0, 0x11, 0x00


	//----- nvinfo : EIATTR_KPARAM_INFO
	.align		4
.L_38:
        /*00f8*/ 	.byte	0x04, 0x17
        /*00fa*/ 	.short	(.L_40 - .L_39)
.L_39:
        /*00fc*/ 	.word	0x00000000
        /*0100*/ 	.short	0x000a
        /*0102*/ 	.short	0x003c
        /*0104*/ 	.byte	0x00, 0xf0, 0x11, 0x00


	//----- nvinfo : EIATTR_KPARAM_INFO
	.align		4
.L_40:
        /*0108*/ 	.byte	0x04, 0x17
        /*010a*/ 	.short	(.L_42 - .L_41)
.L_41:
        /*010c*/ 	.word	0x00000000
        /*0110*/ 	.short	0x0009
        /*0112*/ 	.short	0x0038
        /*0114*/ 	.byte	0x00, 0xf0, 0x11, 0x00


	//----- nvinfo : EIATTR_KPARAM_INFO
	.align		4
.L_42:
        /*0118*/ 	.byte	0x04, 0x17
        /*011a*/ 	.short	(.L_44 - .L_43)
.L_43:
        /*011c*/ 	.word	0x00000000
        /*0120*/ 	.short	0x0008
        /*0122*/ 	.short	0x0034
        /*0124*/ 	.byte	0x00, 0xf0, 0x11, 0x00


	//----- nvinfo : EIATTR_KPARAM_INFO
	.align		4
.L_44:
        /*0128*/ 	.byte	0x04, 0x17
        /*012a*/ 	.short	(.L_46 - .L_45)
.L_45:
        /*012c*/ 	.word	0x00000000
        /*0130*/ 	.short	0x0007
        /*0132*/ 	.short	0x0030
        /*0134*/ 	.byte	0x00, 0xf0, 0x11, 0x00


	//----- nvinfo : EIATTR_KPARAM_INFO
	.align		4
.L_46:
        /*0138*/ 	.byte	0x04, 0x17
        /*013a*/ 	.short	(.L_48 - .L_47)
.L_47:
        /*013c*/ 	.word	0x00000000
        /*0140*/ 	.short	0x0006
        /*0142*/ 	.short	0x002c
        /*0144*/ 	.byte	0x00, 0xf0, 0x11, 0x00


	//----- nvinfo : EIATTR_KPARAM_INFO
	.align		4
.L_48:
        /*0148*/ 	.byte	0x04, 0x17
        /*014a*/ 	.short	(.L_50 - .L_49)
.L_49:
        /*014c*/ 	.word	0x00000000
        /*0150*/ 	.short	0x0005
        /*0152*/ 	.short	0x0028
        /*0154*/ 	.byte	0x00, 0xf0, 0x11, 0x00


	//----- nvinfo : EIATTR_KPARAM_INFO
	.align		4
.L_50:
        /*0158*/ 	.byte	0x04, 0x17
        /*015a*/ 	.short	(.L_52 - .L_51)
.L_51:
        /*015c*/ 	.word	0x00000000
        /*0160*/ 	.short	0x0004
        /*0162*/ 	.short	0x0020
        /*0164*/ 	.byte	0x00, 0xf4, 0x21, 0x00


	//----- nvinfo : EIATTR_KPARAM_INFO
	.align		4
.L_52:
        /*0168*/ 	.byte	0x04, 0x17
        /*016a*/ 	.short	(.L_54 - .L_53)
.L_53:
        /*016c*/ 	.word	0x00000000
        /*0170*/ 	.short	0x0003
        /*0172*/ 	.short	0x0018
        /*0174*/ 	.byte	0x00, 0xf4, 0x21, 0x00


	//----- nvinfo : EIATTR_KPARAM_INFO
	.align		4
.L_54:
        /*0178*/ 	.byte	0x04, 0x17
        /*017a*/ 	.short	(.L_56 - .L_55)
.L_55:
        /*017c*/ 	.word	0x00000000
        /*0180*/ 	.short	0x0002
        /*0182*/ 	.short	0x0010
        /*0184*/ 	.byte	0x00, 0xf4, 0x21, 0x00


	//----- nvinfo : EIATTR_KPARAM_INFO
	.align		4
.L_56:
        /*0188*/ 	.byte	0x04, 0x17
        /*018a*/ 	.short	(.L_58 - .L_57)
.L_57:
        /*018c*/ 	.word	0x00000000
        /*0190*/ 	.short	0x0001
        /*0192*/ 	.short	0x0008
        /*0194*/ 	.byte	0x00, 0xf4, 0x21, 0x00


	//----- nvinfo : EIATTR_KPARAM_INFO
	.align		4
.L_58:
        /*0198*/ 	.byte	0x04, 0x17
        /*019a*/ 	.short	(.L_60 - .L_59)
.L_59:
        /*019c*/ 	.word	0x00000000
        /*01a0*/ 	.short	0x0000
        /*01a2*/ 	.short	0x0000
        /*01a4*/ 	.byte	0x00, 0xf4, 0x21, 0x00


	//----- nvinfo : EIATTR_SPARSE_MMA_MASK
	.align		4
.L_60:
        /*01a8*/ 	.byte	0x03, 0x50
        /*01aa*/ 	.short	0x0000


	//----- nvinfo : EIATTR_MAXREG_COUNT
	.align		4
        /*01ac*/ 	.byte	0x03, 0x1b
        /*01ae*/ 	.short	0x00ff


	//----- nvinfo : EIATTR_NUM_BARRIERS
	.align		4
        /*01b0*/ 	.byte	0x02, 0x4c
        /*01b2*/ 	.byte	0x01
	.zero		1


	//----- nvinfo : EIATTR_ANNOTATIONS
	.align		4
        /*01b4*/ 	.byte	0x04, 0x55
        /*01b6*/ 	.short	(.L_62 - .L_61)


	//   ....[0]....
.L_61:
        /*01b8*/ 	.word	0x00000001
        /*01bc*/ 	.byte	0x30, 0x21, 0x00, 0x00, 0x01, 0x00, 0x00, 0x00, 0x70, 0x21, 0x00, 0x00, 0x01, 0x00, 0x00, 0x00
        /* <DEDUP_REMOVED lines=153> */
        /*0b5c*/ 	.byte	0x50, 0x83, 0x00, 0x00, 0x01, 0x00, 0x00, 0x00, 0x90, 0x83, 0x00, 0x00


	//----- nvinfo : EIATTR_COOP_GROUP_MASK_REGIDS
	.align		4
.L_62:
        /*0b68*/ 	.byte	0x04, 0x29
        /*0b6a*/ 	.short	(.L_64 - .L_63)


	//   ....[0]....
.L_63:
        /*0b6c*/ 	.word	0xffffffff


	//   ....[1]....
        /*0b70*/ 	.word	0xffffffff


	//   ....[2]....
        /*0b74*/ 	.word	0xffffffff


	//   ....[3]....
        /*0b78*/ 	.word	0xffffffff


	//   ....[4]....
        /*0b7c*/ 	.word	0xffffffff


	//   ....[5]....
        /*0b80*/ 	.word	0xffffffff


	//   ....[6]....
        /*0b84*/ 	.word	0xffffffff


	//   ....[7]....
        /*0b88*/ 	.word	0xffffffff


	//   ....[8]....
        /*0b8c*/ 	.word	0xffffffff


	//   ....[9]....
        /*0b90*/ 	.word	0xffffffff


	//   ....[10]....
        /*0b94*/ 	.word	0xffffffff


	//   ....[11]....
        /*0b98*/ 	.word	0xffffffff


	//   ....[12]....
        /*0b9c*/ 	.word	0xffffffff


	//   ....[13]....
        /*0ba0*/ 	.word	0xffffffff


	//   ....[14]....
        /*0ba4*/ 	.word	0xffffffff


	//   ....[15]....
        /*0ba8*/ 	.word	0xffffffff


	//   ....[16]....
        /*0bac*/ 	.word	0xffffffff


	//   ....[17]....
        /*0bb0*/ 	.word	0xffffffff


	//   ....[18]....
        /*0bb4*/ 	.word	0xffffffff


	//   ....[19]....
        /*0bb8*/ 	.word	0xffffffff


	//----- nvinfo : EIATTR_COOP_GROUP_INSTR_OFFSETS
	.align		4
.L_64:
        /*0bbc*/ 	.byte	0x04, 0x28
        /*0bbe*/ 	.short	(.L_66 - .L_65)


	//   ....[0]....
.L_65:
        /*0bc0*/ 	.word	0x00006ae0


	//   ....[1]....
        /*0bc4*/ 	.word	0x00006af0


	//   ....[2]....
        /*0bc8*/ 	.word	0x00006b00


	//   ....[3]....
        /*0bcc*/ 	.word	0x00006b10


	//   ....[4]....
        /*0bd0*/ 	.word	0x00006bb0


	//   ....[5]....
        /*0bd4*/ 	.word	0x00006bc0


	//   ....[6]....
        /*0bd8*/ 	.word	0x00006bd0


	//   ....[7]....
        /*0bdc*/ 	.word	0x00006be0


	//   ....[8]....
        /*0be0*/ 	.word	0x00006d70


	//   ....[9]....
        /*0be4*/ 	.word	0x00006d90


	//   ....[10]....
        /*0be8*/ 	.word	0x00007000


	//   ....[11]....
        /*0bec*/ 	.word	0x00007010


	//   ....[12]....
        /*0bf0*/ 	.word	0x00007030


	//   ....[13]....
        /*0bf4*/ 	.word	0x00007040


	//   ....[14]....
        /*0bf8*/ 	.word	0x00007090


	//   ....[15]....
        /*0bfc*/ 	.word	0x000070a0


	//   ....[16]....
        /*0c00*/ 	.word	0x000070b0


	//   ....[17]....
        /*0c04*/ 	.word	0x000070c0


	//   ....[18]....
        /*0c08*/ 	.word	0x00007180


	//   ....[19]....
        /*0c0c*/ 	.word	0x000071e0


	//----- nvinfo : EIATTR_VRC_CTA_INIT_COUNT
	.align		4
.L_66:
        /*0c10*/ 	.byte	0x02, 0x4a
	.zero		1
	.zero		1


	//----- nvinfo : EIATTR_EXIT_INSTR_OFFSETS
	.align		4
        /*0c14*/ 	.byte	0x04, 0x1c
        /*0c16*/ 	.short	(.L_68 - .L_67)


	//   ....[0]....
.L_67:
        /*0c18*/ 	.word	0x0000cef0


	//   ....[1]....
        /*0c1c*/ 	.word	0x0000cf20


	//----- nvinfo : EIATTR_REQNTID
	.align		4
.L_68:
        /*0c20*/ 	.byte	0x04, 0x10
        /*0c22*/ 	.short	(.L_70 - .L_69)
.L_69:
        /*0c24*/ 	.word	0x00000080
        /*0c28*/ 	.word	0x00000001
        /*0c2c*/ 	.word	0x00000001


	//----- nvinfo : EIATTR_CBANK_PARAM_SIZE
	.align		4
.L_70:
        /*0c30*/ 	.byte	0x03, 0x19
        /*0c32*/ 	.short	0x0088


	//----- nvinfo : EIATTR_PARAM_CBANK
	.align		4
        /*0c34*/ 	.byte	0x04, 0x0a
        /*0c36*/ 	.short	(.L_72 - .L_71)
	.align		4
.L_71:
        /*0c38*/ 	.word	index@(.nv.constant0.attn_fwd)
        /*0c3c*/ 	.short	0x0380
        /*0c3e*/ 	.short	0x0088


	//----- nvinfo : EIATTR_SW_WAR
	.align		4
.L_72:
        /*0c40*/ 	.byte	0x04, 0x36
        /*0c42*/ 	.short	(.L_74 - .L_73)
.L_73:
        /*0c44*/ 	.word	0x00000008
.L_74:


//--------------------- .nv.compat                --------------------------
	.section	.nv.compat,"",@"SHT_CUDA_COMPAT_INFO"
	.align	4
        /*0000*/ 	.byte	0x02, 0x02, 0x02, 0x00, 0x02, 0x05, 0x05, 0x00, 0x02, 0x03, 0x00, 0x00, 0x02, 0x06, 0x01, 0x00


//--------------------- .nv.callgraph             --------------------------
	.section	.nv.callgraph,"",@"SHT_CUDA_CALLGRAPH"
	.align	4
	.sectionentsize	8
	.align		4
        /*0000*/ 	.word	0x00000000
	.align		4
        /*0004*/ 	.word	0xffffffff
	.align		4
        /*0008*/ 	.word	0x00000000
	.align		4
        /*000c*/ 	.word	0xfffffffe
	.align		4
        /*0010*/ 	.word	0x00000000
	.align		4
        /*0014*/ 	.word	0xfffffffd
	.align		4
        /*0018*/ 	.word	0x00000000
	.align		4
        /*001c*/ 	.word	0xfffffffc


//--------------------- .nv.constant4             --------------------------
	.section	.nv.constant4,"a",@progbits
	.align	8
	.align		8
.nv.constant4:
        /*0000*/ 	.dword	_$_str


//--------------------- .text.attn_fwd            --------------------------
	.section	.text.attn_fwd,"ax",@progbits
	.align	128
        .global         attn_fwd
        .type           attn_fwd,@function
        .size           attn_fwd,(.L_x_3 - attn_fwd)
        .other          attn_fwd,@"STO_CUDA_ENTRY STV_DEFAULT"
attn_fwd:
.text.attn_fwd:
[----:B------:R-:W0:Y:S01]  /*0000*/  LDC R1, c[0x0][0x37c] ;  /* 0x0000df00ff017b82 */ /* 0x000e220000000800 */
[----:B------:R-:W1:Y:S07]  /*0010*/  S2R R26, SR_TID.X ;  /* 0x00000000001a7919 */ /* 0x000e6e0000002100 */
[----:B------:R-:W2:Y:S01]  /*0020*/  S2UR UR10, SR_CTAID.Y ;  /* 0x00000000000a79c3 */ /* 0x000ea20000002600 */
[----:B------:R-:W2:Y:S01]  /*0030*/  LDCU.64 UR4, c[0x0][0x3b0] ;  /* 0x00007600ff0477ac */ /* 0x000ea20008000a00 */
[----:B0-----:R-:W-:Y:S01]  /*0040*/  VIADD R1, R1, 0xfffffd90 ;  /* 0xfffffd9001017836 */ /* 0x001fe20000000000 */
[----:B------:R-:W0:Y:S01]  /*0050*/  S2R R0, SR_CTAID.X ;  /* 0x0000000000007919 */ /* 0x000e220000002500 */
[----:B------:R-:W3:Y:S04]  /*0060*/  LDCU.64 UR14, c[0x0][0x358] ;  /* 0x00006b00ff0e77ac */ /* 0x000ee80008000a00 */
[----:B------:R-:W4:Y:S08]  /*0070*/  LDC R7, c[0x0][0x3b8] ;  /* 0x0000ee00ff077b82 */ /* 0x000f300000000800 */
[----:B------:R-:W5:Y:S01]  /*0080*/  LDC.64 R10, c[0x0][0x380] ;  /* 0x0000e000ff0a7b82 */ /* 0x000f620000000a00 */
[----:B--2---:R-:W-:Y:S01]  /*0090*/  UIMAD UR4, UR10, UR4, URZ ;  /* 0x000000040a0472a4 */ /* 0x004fe2000f8e02ff */
[----:B-1----:R-:W-:-:S02]  /*00a0*/  LOP3.LUT R5, R26, 0x1f, RZ, 0xc0, !PT ;  /* 0x0000001f1a057812 */ /* 0x002fc400078ec0ff */
[----:B------:R-:W-:-:S03]  /*00b0*/  SHF.R.U32.HI R6, RZ, 0x5, R26 ;  /* 0x00000005ff067819 */ /* 0x000fc6000001161a */
[----:B0-----:R-:W-:Y:S01]  /*00c0*/  IMAD R2, R0, 0x20, R5 ;  /* 0x0000002000027824 */ /* 0x001fe200078e0205 */
[----:B------:R-:W-:-:S03]  /*00d0*/  SGXT.U32 R6, R6, 0x2 ;  /* 0x000000020606781a */ /* 0x000fc60000000000 */
[----:B------:R-:W-:Y:S01]  /*00e0*/  IMAD R3, R2, UR5, RZ ;  /* 0x0000000502037c24 */ /* 0x000fe2000f8e02ff */
[----:B------:R-:W-:Y:S01]  /*00f0*/  USHF.R.S32.HI UR5, URZ, 0x1f, UR4 ;  /* 0x0000001fff057899 */ /* 0x000fe20008011404 */
[----:B----4-:R-:W-:-:S03]  /*0100*/  IMAD R9, R6, R7, RZ ;  /* 0x0000000706097224 */ /* 0x010fc600078e02ff */
[----:B-----5:R-:W-:Y:S02]  /*0110*/  IADD3 R2, P0, P1, R3, UR4, R10 ;  /* 0x0000000403027c10 */ /* 0x020fe4000f91e00a */
[----:B------:R-:W-:Y:S01]  /*0120*/  SHF.R.S32.HI R0, RZ, 0x1f, R3 ;  /* 0x0000001fff007819 */ /* 0x000fe20000011403 */
[----:B------:R-:W-:-:S03]  /*0130*/  IMAD R3, R7, 0x4, R9 ;  /* 0x0000000407037824 */ /* 0x000fc600078e0209 */
[----:B------:R-:W-:Y:S01]  /*0140*/  IADD3.X R0, PT, PT, R0, UR5, R11, P0, P1 ;  /* 0x0000000500007c10 */ /* 0x000fe200087e240b */
[----:B------:R-:W-:Y:S01]  /*0150*/  IMAD R15, R7, 0x4, R3 ;  /* 0x00000004070f7824 */ /* 0x000fe200078e0203 */
[-C--:B------:R-:W-:Y:S02]  /*0160*/  IADD3 R10, P0, PT, R9, R2.reuse, RZ ;  /* 0x00000002090a7210 */ /* 0x080fe40007f1e0ff */
[----:B------:R-:W-:Y:S02]  /*0170*/  IADD3 R12, P1, PT, R3, R2, RZ ;  /* 0x00000002030c7210 */ /* 0x000fe40007f3e0ff */
[----:B------:R-:W-:Y:S01]  /*0180*/  LEA.HI.X.SX32 R11, R9, R0, 0x1, P0 ;  /* 0x00000000090b7211 */ /* 0x000fe200000f0eff */
[----:B------:R-:W-:Y:S01]  /*0190*/  IMAD R9, R7, 0x4, R15 ;  /* 0x0000000407097824 */ /* 0x000fe200078e020f */
[----:B------:R-:W-:Y:S02]  /*01a0*/  IADD3 R14, P0, PT, R15, R2, RZ ;  /* 0x000000020f0e7210 */ /* 0x000fe40007f1e0ff */
[----:B------:R-:W-:-:S02]  /*01b0*/  LEA.HI.X.SX32 R13, R3, R0, 0x1, P1 ;  /* 0x00000000030d7211 */ /* 0x000fc400008f0eff */
[----:B------:R-:W-:Y:S01]  /*01c0*/  LEA.HI.X.SX32 R15, R15, R0, 0x1, P0 ;  /* 0x000000000f0f7211 */ /* 0x000fe200000f0eff */
[----:B------:R-:W-:Y:S01]  /*01d0*/  IMAD R19, R7, 0x4, R9 ;  /* 0x0000000407137824 */ /* 0x000fe200078e0209 */
[C---:B------:R-:W-:Y:S01]  /*01e0*/  IADD3 R16, P0, PT, R9.reuse, R2, RZ ;  /* 0x0000000209107210 */ /* 0x040fe20007f1e0ff */
[----:B---3--:R0:W2:Y:S03]  /*01f0*/  LDG.E.U8 R4, desc[UR14][R12.64] ;  /* 0x0000000e0c047981 */ /* 0x0080a6000c1e1100 */
[----:B------:R-:W-:Y:S01]  /*0200*/  LEA.HI.X.SX32 R17, R9, R0, 0x1, P0 ;  /* 0x0000000009117211 */ /* 0x000fe200000f0eff */
[----:B------:R-:W-:Y:S01]  /*0210*/  IMAD R9, R7, 0x4, R19 ;  /* 0x0000000407097824 */ /* 0x000fe200078e0213 */
[----:B------:R-:W-:Y:S01]  /*0220*/  IADD3 R18, P0, PT, R19, R2, RZ ;  /* 0x0000000213127210 */ /* 0x000fe20007f1e0ff */
[----:B------:R-:W2:Y:S02]  /*0230*/  LDG.E.U8 R3, desc[UR14][R10.64] ;  /* 0x0000000e0a037981 */ /* 0x000ea4000c1e1100 */
[----:B------:R-:W-:Y:S01]  /*0240*/  IMAD R23, R7, 0x4, R9 ;  /* 0x0000000407177824 */ /* 0x000fe200078e0209 */
[----:B------:R-:W-:Y:S01]  /*0250*/  LEA.HI.X.SX32 R19, R19, R0, 0x1, P0 ;  /* 0x0000000013137211 */ /* 0x000fe200000f0eff */
[----:B------:R1:W3:Y:S01]  /*0260*/  LDG.E.U8 R8, desc[UR14][R14.64] ;  /* 0x0000000e0e087981 */ /* 0x0002e2000c1e1100 */
[----:B------:R-:W-:Y:S01]  /*0270*/  IADD3 R20, P0, PT, R9, R2, RZ ;  /* 0x0000000209147210 */ /* 0x000fe20007f1e0ff */
[----:B------:R-:W-:-:S03]  /*0280*/  IMAD R25, R7, 0x4, R23 ;  /* 0x0000000407197824 */ /* 0x000fc600078e0217 */
[----:B------:R-:W-:Y:S01]  /*0290*/  LEA.HI.X.SX32 R21, R9, R0, 0x1, P0 ;  /* 0x0000000009157211 */ /* 0x000fe200000f0eff */
[----:B0-----:R-:W-:Y:S01]  /*02a0*/  IMAD R13, R7, 0x4, R25 ;  /* 0x00000004070d7824 */ /* 0x001fe200078e0219 */
[C---:B------:R-:W-:Y:S01]  /*02b0*/  IADD3 R24, P0, PT, R25.reuse, R2, RZ ;  /* 0x0000000219187210 */ /* 0x040fe20007f1e0ff */
[----:B------:R0:W3:Y:S03]  /*02c0*/  LDG.E.U8 R11, desc[UR14][R16.64] ;  /* 0x0000000e100b7981 */ /* 0x0000e6000c1e1100 */
[----:B------:R-:W-:Y:S01]  /*02d0*/  LEA.HI.X.SX32 R25, R25, R0, 0x1, P0 ;  /* 0x0000000019197211 */ /* 0x000fe200000f0eff */
[----:B------:R4:W5:Y:S01]  /*02e0*/  LDG.E.U8 R9, desc[UR14][R18.64] ;  /* 0x0000000e12097981 */ /* 0x000962000c1e1100 */
[-C--:B-1----:R-:W-:Y:S02]  /*02f0*/  IADD3 R14, P0, PT, R13, R2.reuse, RZ ;  /* 0x000000020d0e7210 */ /* 0x082fe40007f1e0ff */
[----:B------:R-:W-:Y:S01]  /*0300*/  IADD3 R22, P1, PT, R23, R2, RZ ;  /* 0x0000000217167210 */ /* 0x000fe20007f3e0ff */
[----:B------:R1:W5:Y:S01]  /*0310*/  LDG.E.U8 R10, desc[UR14][R20.64] ;  /* 0x0000000e140a7981 */ /* 0x000362000c1e1100 */
[----:B0-----:R-:W-:Y:S01]  /*0320*/  IMAD R17, R7, 0x4, R13 ;  /* 0x0000000407117824 */ /* 0x001fe200078e020d */
[----:B------:R-:W-:-:S02]  /*0330*/  LEA.HI.X.SX32 R15, R13, R0, 0x1, P0 ;  /* 0x000000000d0f7211 */ /* 0x000fc400000f0eff */
[----:B------:R0:W2:Y:S01]  /*0340*/  LDG.E.U8 R29, desc[UR14][R24.64] ;  /* 0x0000000e181d7981 */ /* 0x0000a2000c1e1100 */
[----:B------:R-:W-:Y:S01]  /*0350*/  IMAD R13, R7, 0x4, R17 ;  /* 0x00000004070d7824 */ /* 0x000fe200078e0211 */
[----:B------:R-:W-:Y:S02]  /*0360*/  LEA.HI.X.SX32 R23, R23, R0, 0x1, P1 ;  /* 0x0000000017177211 */ /* 0x000fe400008f0eff */
[----:B------:R-:W2:Y:S01]  /*0370*/  LDG.E.U8 R28, desc[UR14][R14.64] ;  /* 0x0000000e0e1c7981 */ /* 0x000ea2000c1e1100 */
[-C--:B------:R-:W-:Y:S01]  /*0380*/  IADD3 R16, P0, PT, R17, R2.reuse, RZ ;  /* 0x0000000211107210 */ /* 0x080fe20007f1e0ff */
[----:B------:R-:W-:Y:S01]  /*0390*/  IMAD R27, R7, 0x4, R13 ;  /* 0x00000004071b7824 */ /* 0x000fe200078e020d */
[----:B----4-:R-:W-:Y:S01]  /*03a0*/  IADD3 R18, P1, PT, R13, R2, RZ ;  /* 0x000000020d127210 */ /* 0x010fe20007f3e0ff */
[----:B------:R4:W2:Y:S01]  /*03b0*/  LDG.E.U8 R12, desc[UR14][R22.64] ;  /* 0x0000000e160c7981 */ /* 0x0008a2000c1e1100 */
[-C--:B------:R-:W-:Y:S02]  /*03c0*/  LEA.HI.X.SX32 R17, R17, R0.reuse, 0x1, P0 ;  /* 0x0000000011117211 */ /* 0x080fe400000f0eff */
[----:B------:R-:W-:Y:S01]  /*03d0*/  LEA.HI.X.SX32 R19, R13, R0, 0x1, P1 ;  /* 0x000000000d137211 */ /* 0x000fe200008f0eff */
[----:B------:R-:W-:Y:S01]  /*03e0*/  IMAD R13, R7, 0x4, R27 ;  /* 0x00000004070d7824 */ /* 0x000fe200078e021b */
[C---:B-1----:R-:W-:Y:S01]  /*03f0*/  IADD3 R20, P0, PT, R27.reuse, R2, RZ ;  /* 0x000000021b147210 */ /* 0x042fe20007f1e0ff */
[----:B------:R1:W2:Y:S03]  /*0400*/  LDG.E.U8 R31, desc[UR14][R16.64] ;  /* 0x0000000e101f7981 */ /* 0x0002a6000c1e1100 */
[----:B------:R-:W-:Y:S01]  /*0410*/  LEA.HI.X.SX32 R21, R27, R0, 0x1, P0 ;  /* 0x000000001b157211 */ /* 0x000fe200000f0eff */
[----:B0-----:R-:W-:Y:S01]  /*0420*/  IMAD R25, R7, 0x4, R13 ;  /* 0x0000000407197824 */ /* 0x001fe200078e020d */
[C---:B----4-:R-:W-:Y:S01]  /*0430*/  IADD3 R22, P0, PT, R13.reuse, R2, RZ ;  /* 0x000000020d167210 */ /* 0x050fe20007f1e0ff */
[----:B------:R-:W4:Y:S03]  /*0440*/  LDG.E.U8 R30, desc[UR14][R18.64] ;  /* 0x0000000e121e7981 */ /* 0x000f26000c1e1100 */
[----:B------:R-:W-:Y:S01]  /*0450*/  LEA.HI.X.SX32 R23, R13, R0, 0x1, P0 ;  /* 0x000000000d177211 */ /* 0x000fe200000f0eff */
[----:B------:R-:W-:Y:S01]  /*0460*/  IMAD R13, R7, 0x4, R25 ;  /* 0x00000004070d7824 */ /* 0x000fe200078e0219 */
[-C--:B------:R-:W-:Y:S01]  /*0470*/  IADD3 R14, P0, PT, R25, R2.reuse, RZ ;  /* 0x00000002190e7210 */ /* 0x080fe20007f1e0ff */
[----:B------:R0:W4:Y:S02]  /*0480*/  LDG.E.U8 R33, desc[UR14][R20.64] ;  /* 0x0000000e14217981 */ /* 0x000124000c1e1100 */
[----:B------:R-:W-:Y:S01]  /*0490*/  IMAD R27, R7, 0x4, R13 ;  /* 0x00000004071b7824 */ /* 0x000fe200078e020d */
[----:B------:R-:W-:Y:S01]  /*04a0*/  IADD3 R24, P1, PT, R13, R2, RZ ;  /* 0x000000020d187210 */ /* 0x000fe20007f3e0ff */
[----:B------:R0:W4:Y:S01]  /*04b0*/  LDG.E.U8 R32, desc[UR14][R22.64] ;  /* 0x0000000e16207981 */ /* 0x000122000c1e1100 */
[----:B------:R-:W-:-:S02]  /*04c0*/  LEA.HI.X.SX32 R15, R25, R0, 0x1, P0 ;  /* 0x00000000190f7211 */ /* 0x000fc400000f0eff */
[----:B------:R-:W-:Y:S01]  /*04d0*/  LEA.HI.X.SX32 R25, R13, R0, 0x1, P1 ;  /* 0x000000000d197211 */ /* 0x000fe200008f0eff */
[----:B------:R-:W-:Y:S01]  /*04e0*/  IMAD R13, R7, 0x4, R27 ;  /* 0x00000004070d7824 */ /* 0x000fe200078e021b */
[C---:B-1----:R-:W-:Y:S01]  /*04f0*/  IADD3 R16, P0, PT, R27.reuse, R2, RZ ;  /* 0x000000021b107210 */ /* 0x042fe20007f1e0ff */
[----:B------:R1:W4:Y:S03]  /*0500*/  LDG.E.U8 R35, desc[UR14][R14.64] ;  /* 0x0000000e0e237981 */ /* 0x000326000c1e1100 */
[----:B------:R-:W-:Y:S01]  /*0510*/  LEA.HI.X.SX32 R17, R27, R0, 0x1, P0 ;  /* 0x000000001b117211 */ /* 0x000fe200000f0eff */
[----:B0-----:R-:W-:Y:S01]  /*0520*/  IMAD R21, R7, 0x4, R13 ;  /* 0x0000000407157824 */ /* 0x001fe200078e020d */
[C---:B------:R-:W-:Y:S01]  /*0530*/  IADD3 R18, P0, PT, R13.reuse, R2, RZ ;  /* 0x000000020d127210 */ /* 0x040fe20007f1e0ff */
[----:B------:R0:W4:Y:S03]  /*0540*/  LDG.E.U8 R34, desc[UR14][R24.64] ;  /* 0x0000000e18227981 */ /* 0x000126000c1e1100 */
        /* <DEDUP_REMOVED lines=170> */
[----:B-1----:R-:W-:Y:S01]  /*0ff0*/  IADD3 R18, P0, PT, R27, R2, RZ ;  /* 0x000000021b127210 */ /* 0x002fe20007f1e0ff */
[----:B------:R1:W4:Y:S02]  /*1000*/  LDG.E.U8 R79, desc[UR14][R16.64] ;  /* 0x0000000e104f7981 */ /* 0x000324000c1e1100 */
[----:B0-----:R-:W-:Y:S01]  /*1010*/  IMAD R25, R7, 0x4, R13 ;  /* 0x0000000407197824 */ /* 0x001fe200078e020d */
[----:B------:R-:W-:Y:S01]  /*1020*/  LEA.HI.X.SX32 R19, R27, R0, 0x1, P0 ;  /* 0x000000001b137211 */ /* 0x000fe200000f0eff */
[----:B------:R-:W4:Y:S01]  /*1030*/  LDG.E.U8 R22, desc[UR14][R22.64] ;  /* 0x0000000e16167981 */ /* 0x000f22000c1e1100 */
[----:B------:R-:W-:Y:S01]  /*1040*/  IADD3 R20, P0, PT, R13, R2, RZ ;  /* 0x000000020d147210 */ /* 0x000fe20007f1e0ff */
[----:B------:R-:W-:-:S03]  /*1050*/  IMAD R27, R7, 0x4, R25 ;  /* 0x00000004071b7824 */ /* 0x000fc600078e0219 */
[----:B------:R-:W-:Y:S01]  /*1060*/  LEA.HI.X.SX32 R21, R13, R0, 0x1, P0 ;  /* 0x000000000d157211 */ /* 0x000fe200000f0eff */
[----:B------:R-:W-:Y:S01]  /*1070*/  IMAD R7, R7, 0x4, R27 ;  /* 0x0000000407077824 */ /* 0x000fe200078e021b */
[-C--:B---3--:R-:W-:Y:S01]  /*1080*/  IADD3 R14, P0, PT, R25, R2.reuse, RZ ;  /* 0x00000002190e7210 */ /* 0x088fe20007f1e0ff */
[----:B------:R-:W3:Y:S01]  /*1090*/  LDG.E.U8 R19, desc[UR14][R18.64] ;  /* 0x0000000e12137981 */ /* 0x000ee2000c1e1100 */
[----:B------:R-:W-:Y:S02]  /*10a0*/  IADD3 R24, P1, PT, R27, R2, RZ ;  /* 0x000000021b187210 */ /* 0x000fe40007f3e0ff */
[----:B------:R-:W-:Y:S01]  /*10b0*/  LEA.HI.X.SX32 R15, R25, R0, 0x1, P0 ;  /* 0x00000000190f7211 */ /* 0x000fe200000f0eff */
[----:B------:R-:W3:Y:S01]  /*10c0*/  LDG.E.U8 R20, desc[UR14][R20.64] ;  /* 0x0000000e14147981 */ /* 0x000ee2000c1e1100 */
[----:B-1----:R-:W-:Y:S02]  /*10d0*/  IADD3 R16, P0, PT, R7, R2, RZ ;  /* 0x0000000207107210 */ /* 0x002fe40007f1e0ff */
[----:B------:R-:W-:-:S02]  /*10e0*/  LEA.HI.X.SX32 R25, R27, R0, 0x1, P1 ;  /* 0x000000001b197211 */ /* 0x000fc400008f0eff */
[----:B------:R-:W-:Y:S01]  /*10f0*/  LEA.HI.X.SX32 R17, R7, R0, 0x1, P0 ;  /* 0x0000000007117211 */ /* 0x000fe200000f0eff */
[----:B------:R-:W3:Y:S04]  /*1100*/  LDG.E.U8 R15, desc[UR14][R14.64] ;  /* 0x0000000e0e0f7981 */ /* 0x000ee8000c1e1100 */
[----:B------:R-:W3:Y:S04]  /*1110*/  LDG.E.U8 R24, desc[UR14][R24.64] ;  /* 0x0000000e18187981 */ /* 0x000ee8000c1e1100 */
[----:B------:R-:W3:Y:S01]  /*1120*/  LDG.E.U8 R17, desc[UR14][R16.64] ;  /* 0x0000000e10117981 */ /* 0x000ee2000c1e1100 */
[----:B------:R-:W0:Y:S01]  /*1130*/  S2UR UR5, SR_CgaCtaId ;  /* 0x00000000000579c3 */ /* 0x000e220000008800 */
[----:B------:R-:W-:Y:S01]  /*1140*/  SHF.R.S32.HI R2, RZ, 0x6, R26 ;  /* 0x00000006ff027819 */ /* 0x000fe2000001141a */
[----:B------:R-:W-:-:S03]  /*1150*/  UMOV UR4, 0x400 ;  /* 0x0000040000047882 */ /* 0x000fc60000000000 */
[----:B------:R-:W-:Y:S01]  /*1160*/  SGXT R2, R2, 0x1 ;  /* 0x000000010202781a */ /* 0x000fe20000000200 */
[----:B--2---:R-:W-:Y:S02]  /*1170*/  IMAD R3, R4, 0x100, R3 ;  /* 0x0000010004037824 */ /* 0x004fe400078e0203 */
[----:B------:R-:W-:Y:S01]  /*1180*/  IMAD.SHL.U32 R0, R26, 0x2, RZ ;  /* 0x000000021a007824 */ /* 0x000fe200078e00ff */
[----:B------:R-:W-:Y:S01]  /*1190*/  LOP3.LUT R7, R2, 0x90, RZ, 0xc0, !PT ;  /* 0x0000009002077812 */ /* 0x000fe200078ec0ff */
[----:B------:R-:W-:Y:S02]  /*11a0*/  IMAD R8, R11, 0x100, R8 ;  /* 0x000001000b087824 */ /* 0x000fe400078e0208 */
[----:B-----5:R-:W-:Y:S02]  /*11b0*/  IMAD R9, R10, 0x100, R9 ;  /* 0x000001000a097824 */ /* 0x020fe400078e0209 */
[----:B------:R-:W-:Y:S01]  /*11c0*/  IMAD R12, R29, 0x100, R12 ;  /* 0x000001001d0c7824 */ /* 0x000fe200078e020c */
[----:B------:R-:W-:Y:S01]  /*11d0*/  F2FP.F16.E4M3.UNPACK_B R3, R3 ;  /* 0x00000003ff03723e */ /* 0x000fe200020006ff */
[----:B------:R-:W-:Y:S01]  /*11e0*/  IMAD R28, R31, 0x100, R28 ;  /* 0x000001001f1c7824 */ /* 0x000fe200078e021c */
[----:B------:R-:W-:Y:S01]  /*11f0*/  LOP3.LUT R0, R7, 0x7e, R0, 0x78, !PT ;  /* 0x0000007e07007812 */ /* 0x000fe200078e7800 */
[----:B----4-:R-:W-:Y:S01]  /*1200*/  IMAD R30, R33, 0x100, R30 ;  /* 0x00000100211e7824 */ /* 0x010fe200078e021e */
[----:B------:R-:W-:Y:S01]  /*1210*/  F2FP.F16.E4M3.UNPACK_B R8, R8 ;  /* 0x00000008ff08723e */ /* 0x000fe200020006ff */
[----:B0-----:R-:W-:Y:S01]  /*1220*/  ULEA UR4, UR5, UR4, 0x18 ;  /* 0x0000000405047291 */ /* 0x001fe2000f8ec0ff */
[----:B------:R-:W-:Y:S01]  /*1230*/  IMAD R32, R35, 0x100, R32 ;  /* 0x0000010023207824 */ /* 0x000fe200078e0220 */
[----:B------:R-:W-:-:S02]  /*1240*/  F2FP.F16.E4M3.UNPACK_B R9, R9 ;  /* 0x00000009ff09723e */ /* 0x000fc400020006ff */
[----:B------:R-:W-:Y:S02]  /*1250*/  F2FP.F16.E4M3.UNPACK_B R12, R12 ;  /* 0x0000000cff0c723e */ /* 0x000fe400020006ff */
[----:B------:R-:W-:-:S03]  /*1260*/  F2FP.F16.E4M3.UNPACK_B R28, R28 ;  /* 0x0000001cff1c723e */ /* 0x000fc600020006ff */
[----:B------:R0:W-:Y:S01]  /*1270*/  STS.U16 [R0+UR4], R3 ;  /* 0x0000000300007988 */ /* 0x0001e20008000404 */
[----:B------:R-:W-:Y:S02]  /*1280*/  F2FP.F16.E4M3.UNPACK_B R30, R30 ;  /* 0x0000001eff1e723e */ /* 0x000fe400020006ff */
[----:B------:R-:W-:Y:S01]  /*1290*/  F2FP.F16.E4M3.UNPACK_B R32, R32 ;  /* 0x00000020ff20723e */ /* 0x000fe200020006ff */
[----:B------:R-:W-:Y:S01]  /*12a0*/  IMAD R34, R37, 0x100, R34 ;  /* 0x0000010025227824 */ /* 0x000fe200078e0222 */
[----:B------:R-:W-:Y:S01]  /*12b0*/  PRMT R2, R3, 0x7632, R2 ;  /* 0x0000763203027816 */ /* 0x000fe20000000002 */
[----:B------:R1:W-:Y:S01]  /*12c0*/  STS.U16 [R0+UR4+0x200], R8 ;  /* 0x0002000800007988 */ /* 0x0003e20008000404 */
[----:B------:R-:W-:Y:S02]  /*12d0*/  PRMT R4, R9, 0x7632, R4 ;  /* 0x0000763209047816 */ /* 0x000fe40000000004 */
[----:B0-----:R-:W-:Y:S01]  /*12e0*/  PRMT R3, R8, 0x7632, R3 ;  /* 0x0000763208037816 */ /* 0x001fe20000000003 */
[----:B------:R-:W-:Y:S01]  /*12f0*/  IMAD R36, R39, 0x100, R36 ;  /* 0x0000010027247824 */ /* 0x000fe200078e0224 */
[----:B------:R0:W-:Y:S01]  /*1300*/  STS.U16 [R0+UR4+0x400], R9 ;  /* 0x0004000900007988 */ /* 0x0001e20008000404 */
[----:B------:R-:W-:-:S02]  /*1310*/  F2FP.F16.E4M3.UNPACK_B R34, R34 ;  /* 0x00000022ff22723e */ /* 0x000fc400020006ff */
[----:B-1----:R-:W-:Y:S01]  /*1320*/  PRMT R8, R12, 0x7632, R8 ;  /* 0x000076320c087816 */ /* 0x002fe20000000008 */
[----:B------:R1:W-:Y:S01]  /*1330*/  STS.U16 [R0+UR4+0x600], R12 ;  /* 0x0006000c00007988 */ /* 0x0003e20008000404 */
[----:B------:R-:W-:Y:S01]  /*1340*/  F2FP.F16.E4M3.UNPACK_B R36, R36 ;  /* 0x00000024ff24723e */ /* 0x000fe200020006ff */
[----:B------:R-:W-:Y:S01]  /*1350*/  IMAD R38, R41, 0x100, R38 ;  /* 0x0000010029267824 */ /* 0x000fe200078e0226 */
[----:B------:R-:W-:Y:S01]  /*1360*/  LOP3.LUT R7, R0, 0x20, RZ, 0x3c, !PT ;  /* 0x0000002000077812 */ /* 0x000fe200078e3cff */
[----:B------:R-:W-:-:S03]  /*1370*/  IMAD R40, R43, 0x100, R40 ;  /* 0x000001002b287824 */ /* 0x000fc600078e0228 */
[----:B------:R-:W-:Y:S02]  /*1380*/  F2FP.F16.E4M3.UNPACK_B R38, R38 ;  /* 0x00000026ff26723e */ /* 0x000fe400020006ff */
[----:B------:R-:W-:Y:S01]  /*1390*/  F2FP.F16.E4M3.UNPACK_B R40, R40 ;  /* 0x00000028ff28723e */ /* 0x000fe200020006ff */
[----:B------:R-:W-:Y:S01]  /*13a0*/  IMAD R42, R45, 0x100, R42 ;  /* 0x000001002d2a7824 */ /* 0x000fe200078e022a */
[----:B0-----:R-:W-:-:S04]  /*13b0*/  PRMT R9, R28, 0x7632, R9 ;  /* 0x000076321c097816 */ /* 0x001fc80000000009 */
[----:B------:R-:W-:Y:S01]  /*13c0*/  F2FP.F16.E4M3.UNPACK_B R42, R42 ;  /* 0x0000002aff2a723e */ /* 0x000fe200020006ff */
[----:B------:R-:W-:Y:S01]  /*13d0*/  IMAD R44, R47, 0x100, R44 ;  /* 0x000001002f2c7824 */ /* 0x000fe200078e022c */
[----:B------:R-:W-:Y:S02]  /*13e0*/  PRMT R10, R30, 0x7632, R10 ;  /* 0x000076321e0a7816 */ /* 0x000fe4000000000a */
[----:B------:R-:W-:Y:S02]  /*13f0*/  PRMT R11, R32, 0x7632, R11 ;  /* 0x00007632200b7816 */ /* 0x000fe4000000000b */
[----:B------:R-:W-:Y:S01]  /*1400*/  F2FP.F16.E4M3.UNPACK_B R44, R44 ;  /* 0x0000002cff2c723e */ /* 0x000fe200020006ff */
[----:B------:R-:W-:Y:S01]  /*1410*/  IMAD R46, R49, 0x100, R46 ;  /* 0x00000100312e7824 */ /* 0x000fe200078e022e */
[----:B-1----:R-:W-:Y:S02]  /*1420*/  PRMT R12, R40, 0x7632, R12 ;  /* 0x00007632280c7816 */ /* 0x002fe4000000000c */
[----:B------:R-:W-:-:S02]  /*1430*/  PRMT R13, R42, 0x7632, R13 ;  /* 0x000076322a0d7816 */ /* 0x000fc4000000000d */
[----:B------:R-:W-:Y:S01]  /*1440*/  F2FP.F16.E4M3.UNPACK_B R46, R46 ;  /* 0x0000002eff2e723e */ /* 0x000fe200020006ff */
[----:B------:R-:W-:-:S05]  /*1450*/  IMAD R48, R51, 0x100, R48 ;  /* 0x0000010033307824 */ /* 0x000fca00078e0230 */
        /* <DEDUP_REMOVED lines=29> */
[----:B---3--:R-:W-:-:S05]  /*1630*/  IMAD R19, R19, 0x100, R22 ;  /* 0x0000010013137824 */ /* 0x008fca00078e0216 */
[----:B------:R-:W-:Y:S01]  /*1640*/  F2FP.F16.E4M3.UNPACK_B R19, R19 ;  /* 0x00000013ff13723e */ /* 0x000fe200020006ff */
[----:B------:R-:W-:Y:S02]  /*1650*/  IMAD R15, R15, 0x100, R20 ;  /* 0x000001000f0f7824 */ /* 0x000fe400078e0214 */
[----:B------:R-:W-:-:S03]  /*1660*/  IMAD R17, R17, 0x100, R24 ;  /* 0x0000010011117824 */ /* 0x000fc600078e0218 */
[----:B------:R-:W-:Y:S02]  /*1670*/  F2FP.F16.E4M3.UNPACK_B R15, R15 ;  /* 0x0000000fff0f723e */ /* 0x000fe400020006ff */
[----:B------:R-:W-:Y:S01]  /*1680*/  F2FP.F16.E4M3.UNPACK_B R17, R17 ;  /* 0x00000011ff11723e */ /* 0x000fe200020006ff */
[----:B------:R-:W-:Y:S04]  /*1690*/  STS.U16 [R0+UR4+0x800], R28 ;  /* 0x0008001c00007988 */ /* 0x000fe80008000404 */
        /* <DEDUP_REMOVED lines=26> */
[----:B------:R0:W-:Y:S04]  /*1840*/  STS.U16 [R0+UR4+0x3e00], R17 ;  /* 0x003e001100007988 */ /* 0x0001e80008000404 */
[----:B------:R1:W-:Y:S04]  /*1850*/  STS.U16 [R7+UR4+0x100], R2 ;  /* 0x0001000207007988 */ /* 0x0003e80008000404 */
[----:B------:R2:W-:Y:S01]  /*1860*/  STS.U16 [R7+UR4+0x300], R3 ;  /* 0x0003000307007988 */ /* 0x0005e20008000404 */
[----:B0-----:R-:W-:-:S03]  /*1870*/  PRMT R0, R34, 0x7632, R0 ;  /* 0x0000763222007816 */ /* 0x001fc60000000000 */
[----:B------:R0:W-:Y:S01]  /*1880*/  STS.U16 [R7+UR4+0x500], R4 ;  /* 0x0005000407007988 */ /* 0x0001e20008000404 */
[----:B-1----:R-:W-:-:S03]  /*1890*/  PRMT R2, R36, 0x7632, R2 ;  /* 0x0000763224027816 */ /* 0x002fc60000000002 */
[----:B------:R1:W-:Y:S01]  /*18a0*/  STS.U16 [R7+UR4+0x700], R8 ;  /* 0x0007000807007988 */ /* 0x0003e20008000404 */
[----:B--2---:R-:W-:-:S03]  /*18b0*/  PRMT R3, R38, 0x7632, R3 ;  /* 0x0000763226037816 */ /* 0x004fc60000000003 */
        /* <DEDUP_REMOVED lines=9> */
[----:B-1----:R-:W-:Y:S02]  /*1950*/  PRMT R11, R52, 0x7632, R11 ;  /* 0x00007632340b7816 */ /* 0x002fe4000000000b */
[----:B--2---:R-:W-:Y:S02]  /*1960*/  PRMT R12, R60, 0x7632, R12 ;  /* 0x000076323c0c7816 */ /* 0x004fe4000000000c */
[----:B0-----:R-:W-:Y:S01]  /*1970*/  PRMT R13, R62, 0x7632, R13 ;  /* 0x000076323e0d7816 */ /* 0x001fe2000000000d */
[----:B------:R0:W-:Y:S01]  /*1980*/  STS.U16 [R7+UR4+0xf00], R0 ;  /* 0x000f000007007988 */ /* 0x0001e20008000404 */
[----:B------:R-:W-:Y:S02]  /*1990*/  PRMT R14, R19, 0x7632, R14 ;  /* 0x00007632130e7816 */ /* 0x000fe4000000000e */
[----:B------:R-:W-:Y:S01]  /*19a0*/  PRMT R15, R15, 0x7632, R15 ;  /* 0x000076320f0f7816 */ /* 0x000fe2000000000f */
[----:B------:R1:W-:Y:S01]  /*19b0*/  STS.U16 [R7+UR4+0x1100], R2 ;  /* 0x0011000207007988 */ /* 0x0003e20008000404 */
[----:B------:R-:W-:-:S03]  /*19c0*/  PRMT R16, R17, 0x7632, R16 ;  /* 0x0000763211107816 */ /* 0x000fc60000000010 */
        /* <DEDUP_REMOVED lines=18> */
[----:B------:R0:W-:Y:S04]  /*1af0*/  STS.U16 [R7+UR4+0x2300], R0 ;  /* 0x0023000007007988 */ /* 0x0001e80008000404 */
[----:B------:R1:W-:Y:S04]  /*1b00*/  STS.U16 [R7+UR4+0x2500], R2 ;  /* 0x0025000207007988 */ /* 0x0003e80008000404 */
[----:B------:R2:W-:Y:S04]  /*1b10*/  STS.U16 [R7+UR4+0x2700], R3 ;  /* 0x0027000307007988 */ /* 0x0005e80008000404 */
[----:B------:R3:W-:Y:S04]  /*1b20*/  STS.U16 [R7+UR4+0x2d00], R4 ;  /* 0x002d000407007988 */ /* 0x0007e80008000404 */
        /* <DEDUP_REMOVED lines=8> */
[----:B------:R4:W-:Y:S01]  /*1bb0*/  STS.U16 [R7+UR4+0x3f00], R16 ;  /* 0x003f001007007988 */ /* 0x0009e20008000404 */
[----:B------:R-:W5:Y:S01]  /*1bc0*/  LDCU UR4, c[0x0][0x3f0] ;  /* 0x00007e00ff0477ac */ /* 0x000f620008000800 */
[----:B0-----:R-:W-:Y:S01]  /*1bd0*/  IMAD.MOV.U32 R0, RZ, RZ, -0x800000 ;  /* 0xff800000ff007424 */ /* 0x001fe200078e00ff */
[----:B------:R-:W-:Y:S01]  /*1be0*/  CS2R R64, SRZ ;  /* 0x0000000000407805 */ /* 0x000fe2000001ff00 */
[----:B-1----:R-:W-:Y:S01]  /*1bf0*/  IMAD.MOV.U32 R2, RZ, RZ, -0x800000 ;  /* 0xff800000ff027424 */ /* 0x002fe200078e00ff */
[----:B------:R-:W-:Y:S01]  /*1c00*/  CS2R R66, SRZ ;  /* 0x0000000000427805 */ /* 0x000fe2000001ff00 */
[----:B--2---:R-:W-:Y:S01]  /*1c10*/  IMAD.MOV.U32 R3, RZ, RZ, -0x800000 ;  /* 0xff800000ff037424 */ /* 0x004fe200078e00ff */
[----:B------:R-:W-:Y:S01]  /*1c20*/  CS2R R60, SRZ ;  /* 0x00000000003c7805 */ /* 0x000fe2000001ff00 */
[----:B---3--:R-:W-:Y:S01]  /*1c30*/  IMAD.MOV.U32 R4, RZ, RZ, -0x800000 ;  /* 0xff800000ff047424 */ /* 0x008fe200078e00ff */
[----:B-----5:R-:W-:Y:S01]  /*1c40*/  UISETP.GE.AND UP0, UPT, UR4, 0x1, UPT ;  /* 0x000000010400788c */ /* 0x020fe2000bf06270 */
[----:B------:R-:W-:Y:S01]  /*1c50*/  IMAD.MOV.U32 R30, RZ, RZ, 0x3f800000 ;  /* 0x3f800000ff1e7424 */ /* 0x000fe200078e00ff */
[----:B------:R-:W-:Y:S01]  /*1c60*/  CS2R R62, SRZ ;  /* 0x00000000003e7805 */ /* 0x000fe2000001ff00 */
[----:B------:R-:W-:Y:S01]  /*1c70*/  IMAD.MOV.U32 R31, RZ, RZ, 0x3f800000 ;  /* 0x3f800000ff1f7424 */ /* 0x000fe200078e00ff */
[----:B------:R-:W-:Y:S01]  /*1c80*/  CS2R R120, SRZ ;  /* 0x0000000000787805 */ /* 0x000fe2000001ff00 */
[----:B------:R-:W-:Y:S01]  /*1c90*/  IMAD.MOV.U32 R32, RZ, RZ, 0x3f800000 ;  /* 0x3f800000ff207424 */ /* 0x000fe200078e00ff */
[----:B------:R-:W-:Y:S01]  /*1ca0*/  CS2R R122, SRZ ;  /* 0x00000000007a7805 */ /* 0x000fe2000001ff00 */
[----:B------:R-:W-:Y:S01]  /*1cb0*/  IMAD.MOV.U32 R33, RZ, RZ, 0x3f800000 ;  /* 0x3f800000ff217424 */ /* 0x000fe200078e00ff */
[----:B------:R-:W-:-:S02]  /*1cc0*/  CS2R R108, SRZ ;  /* 0x00000000006c7805 */ /* 0x000fc4000001ff00 */
[----:B------:R-:W-:Y:S02]  /*1cd0*/  CS2R R110, SRZ ;  /* 0x00000000006e7805 */ /* 0x000fe4000001ff00 */
[----:B------:R-:W-:Y:S02]  /*1ce0*/  CS2R R56, SRZ ;  /* 0x0000000000387805 */ /* 0x000fe4000001ff00 */
[----:B------:R-:W-:Y:S02]  /*1cf0*/  CS2R R58, SRZ ;  /* 0x00000000003a7805 */ /* 0x000fe4000001ff00 */
[----:B------:R-:W-:Y:S02]  /*1d00*/  CS2R R112, SRZ ;  /* 0x0000000000707805 */ /* 0x000fe4000001ff00 */
[----:B------:R-:W-:Y:S02]  /*1d10*/  CS2R R114, SRZ ;  /* 0x0000000000727805 */ /* 0x000fe4000001ff00 */
        /* <DEDUP_REMOVED lines=20> */
[----:B----4-:R-:W-:Y:S01]  /*1e60*/  LOP3.LUT R7, R26, 0x7f, RZ, 0xc0, !PT ;  /* 0x0000007f1a077812 */ /* 0x010fe200078ec0ff */
[----:B------:R-:W-:Y:S06]  /*1e70*/  BRA.U !UP0, `(.L_x_0) ;  /* 0x00000075089c7547 */ /* 0x000fec000b800000 */
[----:B------:R-:W0:Y:S01]  /*1e80*/  LDC R35, c[0x0][0x3d8] ;  /* 0x0000f600ff237b82 */ /* 0x000e220000000800 */
[----:B------:R-:W1:Y:S01]  /*1e90*/  LDCU.64 UR8, c[0x0][0x3d0] ;  /* 0x00007a00ff0877ac */ /* 0x000e620008000a00 */
[----:B------:R-:W-:Y:S01]  /*1ea0*/  LOP3.LUT P0, RZ, R26, 0x3, RZ, 0xc0, !PT ;  /* 0x000000031aff7812 */ /* 0x000fe2000780c0ff */
[----:B------:R-:W-:Y:S01]  /*1eb0*/  IMAD.MOV.U32 R55, RZ, RZ, -0x800000 ;  /* 0xff800000ff377424 */ /* 0x000fe200078e00ff */
[----:B------:R-:W-:Y:S01]  /*1ec0*/  CS2R R64, SRZ ;  /* 0x0000000000407805 */ /* 0x000fe2000001ff00 */
[----:B------:R-:W2:Y:S01]  /*1ed0*/  LDCU.64 UR6, c[0x0][0x3c0] ;  /* 0x00007800ff0677ac */ /* 0x000ea20008000a00 */
[----:B------:R-:W-:Y:S01]  /*1ee0*/  IMAD.MOV.U32 R138, RZ, RZ, -0x800000 ;  /* 0xff800000ff8a7424 */ /* 0x000fe200078e00ff */
[----:B------:R-:W-:Y:S01]  /*1ef0*/  CS2R R66, SRZ ;  /* 0x0000000000427805 */ /* 0x000fe2000001ff00 */
[----:B------:R-:W3:Y:S01]  /*1f00*/  LDC.64 R32, c[0x0][0x390] ;  /* 0x0000e400ff207b82 */ /* 0x000ee20000000a00 */
[----:B------:R-:W4:Y:S01]  /*1f10*/  LDCU.64 UR12, c[0x0][0x388] ;  /* 0x00007100ff0c77ac */ /* 0x000f220008000a00 */
[----:B------:R-:W-:-:S02]  /*1f20*/  CS2R R60, SRZ ;  /* 0x00000000003c7805 */ /* 0x000fc4000001ff00 */
[----:B------:R-:W-:Y:S02]  /*1f30*/  CS2R R62, SRZ ;  /* 0x00000000003e7805 */ /* 0x000fe4000001ff00 */
[----:B------:R-:W-:Y:S02]  /*1f40*/  CS2R R120, SRZ ;  /* 0x0000000000787805 */ /* 0x000fe4000001ff00 */
[----:B------:R-:W-:Y:S02]  /*1f50*/  CS2R R122, SRZ ;  /* 0x00000000007a7805 */ /* 0x000fe4000001ff00 */
[----:B------:R-:W-:Y:S02]  /*1f60*/  CS2R R108, SRZ ;  /* 0x00000000006c7805 */ /* 0x000fe4000001ff00 */
[----:B------:R-:W-:Y:S01]  /*1f70*/  CS2R R110, SRZ ;  /* 0x00000000006e7805 */ /* 0x000fe2000001ff00 */
[----:B------:R-:W5:Y:S01]  /*1f80*/  LDC R8, c[0x0][0x3c8] ;  /* 0x0000f200ff087b82 */ /* 0x000f620000000800 */
[----:B------:R-:W-:-:S02]  /*1f90*/  CS2R R56, SRZ ;  /* 0x0000000000387805 */ /* 0x000fc4000001ff00 */
[----:B------:R-:W-:Y:S01]  /*1fa0*/  CS2R R58, SRZ ;  /* 0x00000000003a7805 */ /* 0x000fe2000001ff00 */
[----:B-1----:R-:W-:Y:S01]  /*1fb0*/  UIMAD UR8, UR10, UR8, URZ ;  /* 0x000000080a0872a4 */ /* 0x002fe2000f8e02ff */
[----:B------:R-:W-:Y:S01]  /*1fc0*/  IMAD R5, R5, UR9, RZ ;  /* 0x0000000905057c24 */ /* 0x000fe2000f8e02ff */
[----:B------:R-:W-:Y:S02]  /*1fd0*/  CS2R R112, SRZ ;  /* 0x0000000000707805 */ /* 0x000fe4000001ff00 */
[----:B------:R-:W-:Y:S01]  /*1fe0*/  CS2R R114, SRZ ;  /* 0x0000000000727805 */ /* 0x000fe2000001ff00 */
[----:B------:R-:W-:Y:S01]  /*1ff0*/  USHF.R.S32.HI UR46, URZ, 0x1f, UR8 ;  /* 0x0000001fff2e7899 */ /* 0x000fe20008011408 */
[----:B0-----:R-:W-:Y:S01]  /*2000*/  IMAD R0, R6, R35, RZ ;  /* 0x0000002306007224 */ /* 0x001fe200078e02ff */
[----:B------:R-:W-:Y:S01]  /*2010*/  SHF.R.S32.HI R6, RZ, 0x1f, R5 ;  /* 0x0000001fff067819 */ /* 0x000fe20000011405 */
[----:B--2---:R-:W-:Y:S01]  /*2020*/  UIMAD UR6, UR10, UR6, URZ ;  /* 0x000000060a0672a4 */ /* 0x004fe2000f8e02ff */
[----:B------:R-:W-:Y:S01]  /*2030*/  CS2R R124, SRZ ;  /* 0x00000000007c7805 */ /* 0x000fe2000001ff00 */
[----:B------:R-:W-:Y:S01]  /*2040*/  IMAD R2, R35, 0x4, R0 ;  /* 0x0000000423027824 */ /* 0x000fe200078e0200 */
[----:B------:R-:W-:Y:S01]  /*2050*/  USHF.R.S32.HI UR44, URZ, 0x1f, UR7 ;  /* 0x0000001fff2c7899 */ /* 0x000fe20008011407 */
[----:B------:R-:W-:Y:S01]  /*2060*/  CS2R R126, SRZ ;  /* 0x00000000007e7805 */ /* 0x000fe2000001ff00 */
[----:B----4-:R-:W-:Y:S01]  /*2070*/  UIADD3 UR12, UP0, UPT, UR6, UR12, URZ ;  /* 0x0000000c060c7290 */ /* 0x010fe2000ff1e0ff */
[----:B---3--:R-:W-:Y:S01]  /*2080*/  IADD3 R31, P1, P2, R5, UR8, R32 ;  /* 0x00000008051f7c10 */ /* 0x008fe2000fa3e020 */
[----:B------:R-:W-:Y:S01]  /*2090*/  IMAD R3, R35, 0x4, R2 ;  /* 0x0000000423037824 */ /* 0x000fe200078e0202 */
[----:B------:R-:W-:Y:S01]  /*20a0*/  USHF.L.U32 UR43, UR7, 0x2, URZ ;  /* 0x00000002072b7899 */ /* 0x000fe200080006ff */
[----:B------:R-:W-:-:S02]  /*20b0*/  CS2R R116, SRZ ;  /* 0x0000000000747805 */ /* 0x000fc4000001ff00 */
[----:B------:R-:W-:Y:S01]  /*20c0*/  IADD3.X R33, PT, PT, R6, UR46, R33, P1, P2 ;  /* 0x0000002e06217c10 */ /* 0x000fe20008fe4421 */
[C---:B------:R-:W-:Y:S01]  /*20d0*/  IMAD R4, R35.reuse, 0x4, R3 ;  /* 0x0000000423047824 */ /* 0x040fe200078e0203 */
[-C--:B------:R-:W-:Y:S01]  /*20e0*/  IADD3 R29, P1, PT, R0, R31.reuse, RZ ;  /* 0x0000001f001d7210 */ /* 0x080fe20007f3e0ff */
[----:B------:R-:W-:Y:S01]  /*20f0*/  ULEA.HI.X.SX32 UR11, UR6, UR13, 0x1, UP0 ;  /* 0x0000000d060b7291 */ /* 0x000fe200080f0eff */
[-C--:B------:R-:W-:Y:S01]  /*2100*/  IADD3 R32, P2, PT, R2, R31.reuse, RZ ;  /* 0x0000001f02207210 */ /* 0x080fe20007f5e0ff */
[----:B------:R-:W-:Y:S01]  /*2110*/  IMAD R9, R35, 0x4, R4 ;  /* 0x0000000423097824 */ /* 0x000fe200078e0204 */
[----:B------:R-:W-:Y:S01]  /*2120*/  IADD3 R30, P5, PT, R3, R31, RZ ;  /* 0x0000001f031e7210 */ /* 0x000fe20007fbe0ff */
[----:B------:R-:W-:Y:S01]  /*2130*/  STL [R1+0x70], R29 ;  /* 0x0000701d01007387 */ /* 0x000fe20000100800 */
[-C--:B------:R-:W-:Y:S01]  /*2140*/  LEA.HI.X.SX32 R0, R0, R33.reuse, 0x1, P1 ;  /* 0x0000002100007211 */ /* 0x080fe200008f0eff */
[----:B------:R-:W-:Y:S01]  /*2150*/  IMAD R10, R35, 0x4, R9 ;  /* 0x00000004230a7824 */ /* 0x000fe200078e0209 */
[-C--:B------:R-:W-:Y:S01]  /*2160*/  LEA.HI.X.SX32 R2, R2, R33.reuse, 0x1, P2 ;  /* 0x0000002102027211 */ /* 0x080fe200010f0eff */
[----:B------:R-:W-:Y:S01]  /*2170*/  STL [R1+0x78], R32 ;  /* 0x0000782001007387 */ /* 0x000fe20000100800 */
[----:B------:R-:W-:Y:S01]  /*2180*/  LEA.HI.X.SX32 R3, R3, R33, 0x1, P5 ;  /* 0x0000002103037211 */ /* 0x000fe200028f0eff */
[----:B------:R-:W-:Y:S01]  /*2190*/  IMAD R11, R35, 0x4, R10 ;  /* 0x00000004230b7824 */ /* 0x000fe200078e020a */
[----:B------:R-:W-:Y:S01]  /*21a0*/  USHF.L.U32 UR19, UR7, 0x1, URZ ;  /* 0x0000000107137899 */ /* 0x000fe200080006ff */
[----:B------:R0:W-:Y:S01]  /*21b0*/  STL [R1+0x80], R30 ;  /* 0x0000801e01007387 */ /* 0x0001e20000100800 */
[----:B-----5:R-:W-:Y:S01]  /*21c0*/  IMAD R7, R7, R8, RZ ;  /* 0x0000000807077224 */ /* 0x020fe200078e02ff */
[----:B------:R-:W-:Y:S01]  /*21d0*/  UIMAD UR45, UR7, 0x3, URZ ;  /* 0x00000003072d78a4 */ /* 0x000fe2000f8e02ff */
[----:B------:R-:W-:Y:S01]  /*21e0*/  IMAD R12, R35, 0x4, R11 ;  /* 0x00000004230c7824 */ /* 0x000fe200078e020b */
[----:B------:R-:W-:Y:S01]  /*21f0*/  STL [R1+0x6c], R0 ;  /* 0x00006c0001007387 */ /* 0x000fe20000100800 */
[----:B------:R-:W-:Y:S01]  /*2200*/  IMAD R8, R8, 0x80, R7 ;  /* 0x0000008008087824 */ /* 0x000fe200078e0207 */
[----:B------:R-:W-:Y:S01]  /*2210*/  IADD3 R5, P3, PT, R7, UR12, RZ ;  /* 0x0000000c07057c10 */ /* 0x000fe2000ff7e0ff */
[C---:B------:R-:W-:Y:S01]  /*2220*/  IMAD R13, R35.reuse, 0x4, R12 ;  /* 0x00000004230d7824 */ /* 0x040fe200078e020c */
[----:B------:R1:W-:Y:S01]  /*2230*/  STL [R1+0x74], R2 ;  /* 0x0000740201007387 */ /* 0x0003e20000100800 */
[----:B------:R-:W-:Y:S01]  /*2240*/  UIMAD UR42, UR7, 0x5, URZ ;  /* 0x00000005072a78a4 */ /* 0x000fe2000f8e02ff */
[-C--:B0-----:R-:W-:Y:S01]  /*2250*/  IADD3 R30, P5, PT, R10, R31.reuse, RZ ;  /* 0x0000001f0a1e7210 */ /* 0x081fe20007fbe0ff */
[C---:B------:R-:W-:Y:S01]  /*2260*/  IMAD R14, R35.reuse, 0x4, R13 ;  /* 0x00000004230e7824 */ /* 0x040fe200078e020d */
[----:B------:R0:W-:Y:S01]  /*2270*/  STL [R1+0x7c], R3 ;  /* 0x00007c0301007387 */ /* 0x0001e20000100800 */
[----:B------:R-:W-:Y:S01]  /*2280*/  IADD3 R6, P4, PT, R8, UR12, RZ ;  /* 0x0000000c08067c10 */ /* 0x000fe2000ff9e0ff */
[----:B------:R-:W-:Y:S01]  /*2290*/  UIMAD UR41, UR7, 0x6, URZ ;  /* 0x00000006072978a4 */ /* 0x000fe2000f8e02ff */
[----:B------:R-:W-:Y:S01]  /*22a0*/  IMAD R15, R35, 0x4, R14 ;  /* 0x00000004230f7824 */ /* 0x000fe200078e020e */
[----:B------:R-:W-:Y:S01]  /*22b0*/  LEA.HI.X.SX32 R7, R7, UR11, 0x1, P3 ;  /* 0x0000000b07077c11 */ /* 0x000fe200098f0eff */
[----:B------:R-:W-:Y:S01]  /*22c0*/  UIMAD UR40, UR7, 0x7, URZ ;  /* 0x00000007072878a4 */ /* 0x000fe2000f8e02ff */
[-C--:B-1----:R-:W-:Y:S01]  /*22d0*/  IADD3 R2, P1, PT, R4, R31.reuse, RZ ;  /* 0x0000001f04027210 */ /* 0x082fe20007f3e0ff */
[----:B------:R-:W-:Y:S01]  /*22e0*/  IMAD R16, R35, 0x4, R15 ;  /* 0x0000000423107824 */ /* 0x000fe200078e020f */
[----:B------:R-:W-:Y:S01]  /*22f0*/  LEA.HI.X.SX32 R8, R8, UR11, 0x1, P4 ;  /* 0x0000000b08087c11 */ /* 0x000fe2000a0f0eff */
[----:B------:R-:W-:Y:S01]  /*2300*/  USHF.L.U32 UR39, UR7, 0x3, URZ ;  /* 0x0000000307277899 */ /* 0x000fe200080006ff */
[----:B0-----:R-:W-:Y:S01]  /*2310*/  IADD3 R3, P2, PT, R9, R31, RZ ;  /* 0x0000001f09037210 */ /* 0x001fe20007f5e0ff */
[----:B------:R-:W-:Y:S01]  /*2320*/  STL [R1+0x88], R2 ;  /* 0x0000880201007387 */ /* 0x000fe20000100800 */
[----:B------:R-:W-:Y:S01]  /*2330*/  IMAD R17, R35, 0x4, R16 ;  /* 0x0000000423117824 */ /* 0x000fe200078e0210 */
[----:B------:R-:W-:Y:S01]  /*2340*/  UIMAD UR38, UR7, 0x9, URZ ;  /* 0x00000009072678a4 */ /* 0x000fe2000f8e02ff */
[----:B------:R-:W-:Y:S01]  /*2350*/  IADD3 RZ, P4, PT, R5, UR19, RZ ;  /* 0x0000001305ff7c10 */ /* 0x000fe2000ff9e0ff */
[----:B------:R0:W-:Y:S01]  /*2360*/  STL [R1+0x90], R3 ;  /* 0x0000900301007387 */ /* 0x0001e20000100800 */
[C---:B------:R-:W-:Y:S01]  /*2370*/  IMAD R18, R35.reuse, 0x4, R17 ;  /* 0x0000000423127824 */ /* 0x040fe200078e0211 */
[----:B------:R-:W-:Y:S01]  /*2380*/  UIMAD UR37, UR7, 0xa, URZ ;  /* 0x0000000a072578a4 */ /* 0x000fe2000f8e02ff */
[----:B------:R-:W-:Y:S01]  /*2390*/  IADD3 RZ, P3, PT, R6, UR45, RZ ;  /* 0x0000002d06ff7c10 */ /* 0x000fe2000ff7e0ff */
[----:B------:R-:W-:Y:S01]  /*23a0*/  STL [R1+0x98], R30 ;  /* 0x0000981e01007387 */ /* 0x000fe20000100800 */
[C---:B------:R-:W-:Y:S01]  /*23b0*/  IMAD R19, R35.reuse, 0x4, R18 ;  /* 0x0000000423137824 */ /* 0x040fe200078e0212 */
[----:B------:R-:W-:Y:S01]  /*23c0*/  UIMAD UR36, UR7, 0xb, URZ ;  /* 0x0000000b072478a4 */ /* 0x000fe2000f8e02ff */
[----:B------:R-:W-:Y:S01]  /*23d0*/  CS2R R118, SRZ ;  /* 0x0000000000767805 */ /* 0x000fe2000001ff00 */
[----:B------:R-:W-:Y:S01]  /*23e0*/  UIMAD UR35, UR7, 0xc, URZ ;  /* 0x0000000c072378a4 */ /* 0x000fe2000f8e02ff */
[----:B------:R-:W-:Y:S01]  /*23f0*/  IMAD R20, R35, 0x4, R19 ;  /* 0x0000000423147824 */ /* 0x000fe200078e0213 */
[-C--:B0-----:R-:W-:Y:S01]  /*2400*/  LEA.HI.X.SX32 R3, R4, R33.reuse, 0x1, P1 ;  /* 0x0000002104037211 */ /* 0x081fe200008f0eff */
[----:B------:R-:W-:Y:S01]  /*2410*/  UIMAD UR34, UR7, 0xd, URZ ;  /* 0x0000000d072278a4 */ /* 0x000fe2000f8e02ff */
[-C--:B------:R-:W-:Y:S01]  /*2420*/  LEA.HI.X.SX32 R4, R9, R33.reuse, 0x1, P2 ;  /* 0x0000002109047211 */ /* 0x080fe200010f0eff */
[----:B------:R-:W-:Y:S01]  /*2430*/  IMAD R21, R35, 0x4, R20 ;  /* 0x0000000423157824 */ /* 0x000fe200078e0214 */
[----:B------:R-:W-:Y:S01]  /*2440*/  LEA.HI.X.SX32 R9, R10, R33, 0x1, P5 ;  /* 0x000000210a097211 */ /* 0x000fe200028f0eff */
[----:B------:R-:W-:Y:S01]  /*2450*/  STL [R1+0x84], R3 ;  /* 0x0000840301007387 */ /* 0x000fe20000100800 */
[-C--:B------:R-:W-:Y:S01]  /*2460*/  IADD3 R10, P5, PT, R13, R31.reuse, RZ ;  /* 0x0000001f0d0a7210 */ /* 0x080fe20007fbe0ff */
[C---:B------:R-:W-:Y:S01]  /*2470*/  IMAD R22, R35.reuse, 0x4, R21 ;  /* 0x0000000423167824 */ /* 0x040fe200078e0215 */
[----:B------:R-:W-:Y:S01]  /*2480*/  UIMAD UR33, UR7, 0xe, URZ ;  /* 0x0000000e072178a4 */ /* 0x000fe2000f8e02ff */
[----:B------:R0:W-:Y:S01]  /*2490*/  STL [R1+0x8c], R4 ;  /* 0x00008c0401007387 */ /* 0x0001e20000100800 */
[----:B------:R-:W-:Y:S01]  /*24a0*/  UIMAD UR32, UR7, 0xf, URZ ;  /* 0x0000000f072078a4 */ /* 0x000fe2000f8e02ff */
[C---:B------:R-:W-:Y:S01]  /*24b0*/  IMAD R23, R35.reuse, 0x4, R22 ;  /* 0x0000000423177824 */ /* 0x040fe200078e0216 */
[----:B------:R-:W-:Y:S01]  /*24c0*/  USHF.L.U32 UR31, UR7, 0x4, URZ ;  /* 0x00000004071f7899 */ /* 0x000fe200080006ff */
[----:B------:R1:W-:Y:S01]  /*24d0*/  STL [R1+0x94], R9 ;  /* 0x0000940901007387 */ /* 0x0003e20000100800 */
[----:B------:R-:W-:Y:S01]  /*24e0*/  UIMAD UR30, UR7, 0x11, URZ ;  /* 0x00000011071e78a4 */ /* 0x000fe2000f8e02ff */
[----:B------:R-:W-:Y:S01]  /*24f0*/  IMAD R24, R35, 0x4, R23 ;  /* 0x0000000423187824 */ /* 0x000fe200078e0217 */
[----:B------:R-:W-:Y:S01]  /*2500*/  UIMAD UR29, UR7, 0x12, URZ ;  /* 0x00000012071d78a4 */ /* 0x000fe2000f8e02ff */
[----:B------:R-:W-:Y:S01]  /*2510*/  CS2R R72, SRZ ;  /* 0x0000000000487805 */ /* 0x000fe2000001ff00 */
[----:B------:R-:W-:Y:S01]  /*2520*/  UIMAD UR28, UR7, 0x13, URZ ;  /* 0x00000013071c78a4 */ /* 0x000fe2000f8e02ff */
[----:B0-----:R-:W-:Y:S01]  /*2530*/  IADD3 R4, P1, PT, R11, R31, RZ ;  /* 0x0000001f0b047210 */ /* 0x001fe20007f3e0ff */
[----:B------:R-:W-:Y:S01]  /*2540*/  IMAD R25, R35, 0x4, R24 ;  /* 0x0000000423197824 */ /* 0x000fe200078e0218 */
[----:B------:R-:W-:Y:S01]  /*2550*/  UIMAD UR27, UR7, 0x14, URZ ;  /* 0x00000014071b78a4 */ /* 0x000fe2000f8e02ff */
[----:B------:R-:W-:-:S02]  /*2560*/  CS2R R74, SRZ ;  /* 0x00000000004a7805 */ /* 0x000fc4000001ff00 */
[C---:B-1----:R-:W-:Y:S01]  /*2570*/  IADD3 R9, P2, PT, R12.reuse, R31, RZ ;  /* 0x0000001f0c097210 */ /* 0x042fe20007f5e0ff */
[----:B------:R-:W-:Y:S01]  /*2580*/  STL [R1+0xa0], R4 ;  /* 0x0000a00401007387 */ /* 0x000fe20000100800 */
[C---:B------:R-:W-:Y:S01]  /*2590*/  IMAD R26, R35.reuse, 0x4, R25 ;  /* 0x00000004231a7824 */ /* 0x040fe200078e0219 */
[----:B------:R-:W-:Y:S01]  /*25a0*/  UIMAD UR26, UR7, 0x15, URZ ;  /* 0x00000015071a78a4 */ /* 0x000fe2000f8e02ff */
[----:B------:R-:W-:Y:S01]  /*25b0*/  CS2R R80, SRZ ;  /* 0x0000000000507805 */ /* 0x000fe2000001ff00 */
[----:B------:R0:W-:Y:S01]  /*25c0*/  STL [R1+0xa8], R9 ;  /* 0x0000a80901007387 */ /* 0x0001e20000100800 */
[C---:B------:R-:W-:Y:S01]  /*25d0*/  IMAD R27, R35.reuse, 0x4, R26 ;  /* 0x00000004231b7824 */ /* 0x040fe200078e021a */
[----:B------:R-:W-:Y:S01]  /*25e0*/  UIMAD UR25, UR7, 0x16, URZ ;  /* 0x00000016071978a4 */ /* 0x000fe2000f8e02ff */
[----:B------:R-:W-:Y:S01]  /*25f0*/  CS2R R82, SRZ ;  /* 0x0000000000527805 */ /* 0x000fe2000001ff00 */
[----:B------:R1:W-:Y:S01]  /*2600*/  STL [R1+0xb0], R10 ;  /* 0x0000b00a01007387 */ /* 0x0003e20000100800 */
        /* <DEDUP_REMOVED lines=8> */
[C---:B------:R-:W-:Y:S01]  /*2690*/  IMAD R0, R35.reuse, 0x4, R29 ;  /* 0x0000000423007824 */ /* 0x040fe200078e021d */
[----:B-1----:R-:W-:Y:S01]  /*26a0*/  LEA.HI.X.SX32 R10, R12, R33, 0x1, P2 ;  /* 0x000000210c0a7211 */ /* 0x002fe200010f0eff */
[----:B------:R-:W-:Y:S01]  /*26b0*/  STL [R1+0x9c], R9 ;  /* 0x00009c0901007387 */ /* 0x000fe20000100800 */
[C---:B------:R-:W-:Y:S01]  /*26c0*/  IADD3 R12, P5, PT, R16.reuse, R31, RZ ;  /* 0x0000001f100c7210 */ /* 0x040fe20007fbe0ff */
[C---:B------:R-:W-:Y:S01]  /*26d0*/  IMAD R2, R35.reuse, 0x4, R0 ;  /* 0x0000000423027824 */ /* 0x040fe200078e0200 */
[----:B------:R-:W-:Y:S01]  /*26e0*/  UIMAD UR21, UR7, 0x1a, URZ ;  /* 0x0000001a071578a4 */ /* 0x000fe2000f8e02ff */
[----:B------:R0:W-:Y:S01]  /*26f0*/  STL [R1+0xa4], R10 ;  /* 0x0000a40a01007387 */ /* 0x0001e20000100800 */
[----:B------:R-:W-:Y:S01]  /*2700*/  LEA.HI.X.SX32 R13, R16, R33, 0x1, P5 ;  /* 0x00000021100d7211 */ /* 0x000fe200028f0eff */
[C---:B------:R-:W-:Y:S01]  /*2710*/  IMAD R3, R35.reuse, 0x4, R2 ;  /* 0x0000000423037824 */ /* 0x040fe200078e0202 */
[----:B------:R-:W-:Y:S01]  /*2720*/  UIMAD UR20, UR7, 0x1b, URZ ;  /* 0x0000001b071478a4 */ /* 0x000fe2000f8e02ff */
[----:B------:R1:W-:Y:S01]  /*2730*/  STL [R1+0xac], R11 ;  /* 0x0000ac0b01007387 */ /* 0x0003e20000100800 */
[----:B------:R-:W-:Y:S01]  /*2740*/  UIMAD UR9, UR7, 0x1c, URZ ;  /* 0x0000001c070978a4 */ /* 0x000fe2000f8e02ff */
[C---:B------:R-:W-:Y:S01]  /*2750*/  IMAD R4, R35.reuse, 0x4, R3 ;  /* 0x0000000423047824 */ /* 0x040fe200078e0203 */
[----:B------:R-:W-:Y:S01]  /*2760*/  UIMAD UR47, UR7, 0x1d, URZ ;  /* 0x0000001d072f78a4 */ /* 0x000fe2000f8e02ff */
[----:B------:R-:W-:Y:S01]  /*2770*/  CS2R R106, SRZ ;  /* 0x00000000006a7805 */ /* 0x000fe2000001ff00 */
[----:B------:R-:W-:Y:S01]  /*2780*/  UIMAD UR46, UR7, 0x1e, URZ ;  /* 0x0000001e072e78a4 */ /* 0x000fe2000f8e02ff */
[----:B0-----:R-:W-:Y:S01]  /*2790*/  IADD3 R10, P1, PT, R14, R31, RZ ;  /* 0x0000001f0e0a7210 */ /* 0x001fe20007f3e0ff */
[----:B------:R-:W-:Y:S01]  /*27a0*/  IMAD R9, R35, 0x4, R4 ;  /* 0x0000000423097824 */ /* 0x000fe200078e0204 */
[----:B------:R-:W-:Y:S01]  /*27b0*/  UIMAD UR8, UR7, 0x1f, URZ ;  /* 0x0000001f070878a4 */ /* 0x000fe2000f8e02ff */
[----:B------:R-:W-:-:S02]  /*27c0*/  CS2R R96, SRZ ;  /* 0x0000000000607805 */ /* 0x000fc4000001ff00 */
[----:B-1----:R-:W-:Y:S01]  /*27d0*/  IADD3 R11, P2, PT, R15, R31, RZ ;  /* 0x0000001f0f0b7210 */ /* 0x002fe20007f5e0ff */
[----:B------:R0:W-:Y:S01]  /*27e0*/  STL [R1+0xb8], R10 ;  /* 0x0000b80a01007387 */ /* 0x0001e20000100800 */
[----:B------:R-:W-:Y:S01]  /*27f0*/  USHF.R.S32.HI UR49, URZ, 0x1f, UR43 ;  /* 0x0000001fff317899 */ /* 0x000fe2000801142b */
[----:B------:R-:W-:Y:S01]  /*2800*/  CS2R R98, SRZ ;  /* 0x0000000000627805 */ /* 0x000fe2000001ff00 */
[----:B------:R-:W-:Y:S01]  /*2810*/  USHF.R.S32.HI UR52, URZ, 0x1f, UR40 ;  /* 0x0000001fff347899 */ /* 0x000fe20008011428 */
[----:B------:R1:W-:Y:S01]  /*2820*/  STL [R1+0xc0], R11 ;  /* 0x0000c00b01007387 */ /* 0x0003e20000100800 */
[----:B------:R-:W-:Y:S01]  /*2830*/  USHF.R.S32.HI UR50, URZ, 0x1f, UR42 ;  /* 0x0000001fff327899 */ /* 0x000fe2000801142a */
[----:B------:R-:W-:Y:S01]  /*2840*/  CS2R R100, SRZ ;  /* 0x0000000000647805 */ /* 0x000fe2000001ff00 */
[----:B------:R-:W-:Y:S01]  /*2850*/  USHF.R.S32.HI UR48, URZ, 0x1f, UR45 ;  /* 0x0000001fff307899 */ /* 0x000fe2000801142d */
[----:B------:R2:W-:Y:S01]  /*2860*/  STL [R1+0xc8], R12 ;  /* 0x0000c80c01007387 */ /* 0x0005e20000100800 */
[----:B------:R-:W-:Y:S01]  /*2870*/  USHF.R.S32.HI UR55, URZ, 0x1f, UR37 ;  /* 0x0000001fff377899 */ /* 0x000fe20008011425 */
[----:B0-----:R-:W-:Y:S01]  /*2880*/  IMAD R10, R35, 0x4, R9 ;  /* 0x00000004230a7824 */ /* 0x001fe200078e0209 */
[----:B------:R-:W-:Y:S01]  /*2890*/  USHF.R.S32.HI UR53, URZ, 0x1f, UR39 ;  /* 0x0000001fff357899 */ /* 0x000fe20008011427 */
[----:B------:R-:W-:Y:S01]  /*28a0*/  CS2R R102, SRZ ;  /* 0x0000000000667805 */ /* 0x000fe2000001ff00 */
[----:B------:R-:W-:Y:S01]  /*28b0*/  USHF.R.S32.HI UR51, URZ, 0x1f, UR41 ;  /* 0x0000001fff337899 */ /* 0x000fe20008011429 */
[----:B-1----:R-:W-:Y:S01]  /*28c0*/  LEA.HI.X.SX32 R11, R14, R33, 0x1, P1 ;  /* 0x000000210e0b7211 */ /* 0x002fe200008f0eff */
[----:B------:R-:W-:Y:S01]  /*28d0*/  USHF.R.S32.HI UR58, URZ, 0x1f, UR34 ;  /* 0x0000001fff3a7899 */ /* 0x000fe20008011422 */
[----:B------:R-:W-:Y:S01]  /*28e0*/  IADD3 R14, P5, PT, R19, R31, RZ ;  /* 0x0000001f130e7210 */ /* 0x000fe20007fbe0ff */
[----:B------:R-:W-:Y:S01]  /*28f0*/  USHF.R.S32.HI UR56, URZ, 0x1f, UR36 ;  /* 0x0000001fff387899 */ /* 0x000fe20008011424 */
[-C--:B--2---:R-:W-:Y:S01]  /*2900*/  LEA.HI.X.SX32 R12, R15, R33.reuse, 0x1, P2 ;  /* 0x000000210f0c7211 */ /* 0x084fe200010f0eff */
[----:B------:R0:W-:Y:S01]  /*2910*/  STL [R1+0xb4], R11 ;  /* 0x0000b40b01007387 */ /* 0x0001e20000100800 */
[----:B------:R-:W-:Y:S01]  /*2920*/  LEA.HI.X.SX32 R15, R19, R33, 0x1, P5 ;  /* 0x00000021130f7211 */ /* 0x000fe200028f0eff */
[----:B------:R-:W-:Y:S01]  /*2930*/  USHF.R.S32.HI UR54, URZ, 0x1f, UR38 ;  /* 0x0000001fff367899 */ /* 0x000fe20008011426 */
[-C--:B------:R-:W-:Y:S01]  /*2940*/  IADD3 R16, P5, PT, R22, R31.reuse, RZ ;  /* 0x0000001f16107210 */ /* 0x080fe20007fbe0ff */
        /* <DEDUP_REMOVED lines=10> */
[-C--:B-1----:R-:W-:Y:S01]  /*29f0*/  IADD3 R12, P1, PT, R17, R31.reuse, RZ ;  /* 0x0000001f110c7210 */ /* 0x082fe20007f3e0ff */
[----:B------:R-:W-:Y:S01]  /*2a00*/  USHF.R.S32.HI UR60, URZ, 0x1f, UR32 ;  /* 0x0000001fff3c7899 */ /* 0x000fe20008011420 */
[----:B------:R-:W-:Y:S01]  /*2a10*/  CS2R R84, SRZ ;  /* 0x0000000000547805 */ /* 0x000fe2000001ff00 */
[----:B------:R-:W-:Y:S01]  /*2a20*/  USHF.R.S32.HI UR67, URZ, 0x1f, UR25 ;  /* 0x0000001fff437899 */ /* 0x000fe20008011419 */
[----:B--2---:R-:W-:Y:S01]  /*2a30*/  IADD3 R13, P2, PT, R18, R31, RZ ;  /* 0x0000001f120d7210 */ /* 0x004fe20007f5e0ff */
        /* <DEDUP_REMOVED lines=14> */
[-C--:B-1----:R-:W-:Y:S01]  /*2b20*/  LEA.HI.X.SX32 R13, R17, R33.reuse, 0x1, P1 ;  /* 0x00000021110d7211 */ /* 0x082fe200008f0eff */
[----:B------:R-:W-:Y:S01]  /*2b30*/  USHF.R.S32.HI UR72, URZ, 0x1f, UR20 ;  /* 0x0000001fff487899 */ /* 0x000fe20008011414 */
[-C--:B------:R-:W-:Y:S01]  /*2b40*/  LEA.HI.X.SX32 R17, R22, R33.reuse, 0x1, P5 ;  /* 0x0000002116117211 */ /* 0x080fe200028f0eff */
[----:B------:R-:W-:Y:S01]  /*2b50*/  USHF.R.S32.HI UR73, URZ, 0x1f, UR9 ;  /* 0x0000001fff497899 */ /* 0x000fe20008011409 */
[----:B--2---:R-:W-:Y:S01]  /*2b60*/  LEA.HI.X.SX32 R14, R18, R33, 0x1, P2 ;  /* 0x00000021120e7211 */ /* 0x004fe200010f0eff */
[----:B------:R0:W-:Y:S01]  /*2b70*/  STL [R1+0xcc], R13 ;  /* 0x0000cc0d01007387 */ /* 0x0001e20000100800 */
[C---:B------:R-:W-:Y:S01]  /*2b80*/  IADD3 R18, P5, PT, R25.reuse, R31, RZ ;  /* 0x0000001f19127210 */ /* 0x040fe20007fbe0ff */
[----:B------:R-:W-:Y:S01]  /*2b90*/  USHF.R.S32.HI UR74, URZ, 0x1f, UR47 ;  /* 0x0000001fff4a7899 */ /* 0x000fe2000801142f */
[----:B------:R-:W-:Y:S01]  /*2ba0*/  IMAD.MOV.U32 R30, RZ, RZ, 0x3f800000 ;  /* 0x3f800000ff1e7424 */ /* 0x000fe200078e00ff */
[----:B------:R1:W-:Y:S01]  /*2bb0*/  STL [R1+0xd4], R14 ;  /* 0x0000d40e01007387 */ /* 0x0003e20000100800 */
[----:B------:R-:W-:Y:S01]  /*2bc0*/  LEA.HI.X.SX32 R19, R25, R33, 0x1, P5 ;  /* 0x0000002119137211 */ /* 0x000fe200028f0eff */
[----:B------:R-:W-:Y:S01]  /*2bd0*/  USHF.R.S32.HI UR75, URZ, 0x1f, UR46 ;  /* 0x0000001fff4b7899 */ /* 0x000fe2000801142e */
[----:B------:R-:W-:Y:S01]  /*2be0*/  IMAD.MOV.U32 R32, RZ, RZ, 0x3f800000 ;  /* 0x3f800000ff207424 */ /* 0x000fe200078e00ff */
[----:B------:R2:W-:Y:S01]  /*2bf0*/  STL [R1+0xdc], R15 ;  /* 0x0000dc0f01007387 */ /* 0x0005e20000100800 */
[----:B------:R-:W-:Y:S01]  /*2c00*/  USHF.R.S32.HI UR76, URZ, 0x1f, UR8 ;  /* 0x0000001fff4c7899 */ /* 0x000fe20008011408 */
[----:B0-----:R-:W-:Y:S01]  /*2c10*/  IMAD R13, R35, 0x4, R12 ;  /* 0x00000004230d7824 */ /* 0x001fe200078e020c */
[----:B------:R-:W-:Y:S01]  /*2c20*/  UMOV UR4, URZ ;  /* 0x000000ff00047c82 */ /* 0x000fe20008000000 */
[----:B------:R-:W-:Y:S01]  /*2c30*/  UMOV UR5, URZ ;  /* 0x000000ff00057c82 */ /* 0x000fe20008000000 */
[----:B------:R-:W-:Y:S01]  /*2c40*/  UMOV UR6, URZ ;  /* 0x000000ff00067c82 */ /* 0x000fe20008000000 */
[-C--:B-1----:R-:W-:Y:S01]  /*2c50*/  IADD3 R14, P1, PT, R20, R31.reuse, RZ ;  /* 0x0000001f140e7210 */ /* 0x082fe20007f3e0ff */
[----:B------:R-:W0:Y:S01]  /*2c60*/  LDCU UR13, c[0x0][0x3f0] ;  /* 0x00007e00ff0d77ac */ /* 0x000e220008000800 */
[----:B--2---:R-:W-:-:S03]  /*2c70*/  IADD3 R15, P2, PT, R21, R31, RZ ;  /* 0x0000001f150f7210 */ /* 0x004fc60007f5e0ff */
[----:B------:R1:W-:Y:S01]  /*2c80*/  STL [R1+0xe8], R14 ;  /* 0x0000e80e01007387 */ /* 0x0003e20000100800 */
[----:B------:R-:W2:Y:S03]  /*2c90*/  LDCU UR16, c[0x0][0x3a8] ;  /* 0x00007500ff1077ac */ /* 0x000ea60008000800 */
[----:B------:R3:W-:Y:S01]  /*2ca0*/  STL [R1+0xf0], R15 ;  /* 0x0000f00f01007387 */ /* 0x0007e20000100800 */
[----:B------:R-:W4:Y:S03]  /*2cb0*/  LDCU UR17, c[0x0][0x3d4] ;  /* 0x00007a80ff1177ac */ /* 0x000f260008000800 */
[----:B------:R5:W-:Y:S01]  /*2cc0*/  STL [R1+0xf8], R16 ;  /* 0x0000f81001007387 */ /* 0x000be20000100800 */
[----:B------:R-:W0:Y:S01]  /*2cd0*/  LDCU UR18, c[0x0][0x3c4] ;  /* 0x00007880ff1277ac */ /* 0x000e220008000800 */
[----:B-1----:R-:W-:Y:S01]  /*2ce0*/  IMAD R14, R35, 0x4, R13 ;  /* 0x00000004230e7824 */ /* 0x002fe200078e020d */
[----:B------:R-:W1:Y:S01]  /*2cf0*/  LDCU UR12, c[0x0][0x3c4] ;  /* 0x00007880ff0c77ac */ /* 0x000e620008000800 */
[----:B---3--:R-:W-:-:S02]  /*2d00*/  LEA.HI.X.SX32 R15, R20, R33, 0x1, P1 ;  /* 0x00000021140f7211 */ /* 0x008fc400008f0eff */
[C---:B------:R-:W-:Y:S02]  /*2d10*/  IADD3 R20, P5, PT, R28.reuse, R31, RZ ;  /* 0x0000001f1c147210 */ /* 0x040fe40007fbe0ff */
[-C--:B-----5:R-:W-:Y:S01]  /*2d20*/  LEA.HI.X.SX32 R16, R21, R33.reuse, 0x1, P2 ;  /* 0x0000002115107211 */ /* 0x0a0fe200010f0eff */
[----:B------:R3:W-:Y:S01]  /*2d30*/  STL [R1+0xe4], R15 ;  /* 0x0000e40f01007387 */ /* 0x0007e20000100800 */
[----:B------:R-:W-:Y:S01]  /*2d40*/  LEA.HI.X.SX32 R21, R28, R33, 0x1, P5 ;  /* 0x000000211c157211 */ /* 0x000fe200028f0eff */
[----:B------:R-:W-:Y:S02]  /*2d50*/  IMAD.MOV.U32 R28, RZ, RZ, -0x800000 ;  /* 0xff800000ff1c7424 */ /* 0x000fe400078e00ff */
[----:B------:R5:W-:Y:S04]  /*2d60*/  STL [R1+0xec], R16 ;  /* 0x0000ec1001007387 */ /* 0x000be80000100800 */
[----:B------:R0:W-:Y:S01]  /*2d70*/  STL [R1+0xf4], R17 ;  /* 0x0000f41101007387 */ /* 0x0001e20000100800 */
[----:B---3--:R-:W-:Y:S01]  /*2d80*/  IMAD R15, R35, 0x4, R14 ;  /* 0x00000004230f7824 */ /* 0x008fe200078e020e */
[----:B-----5:R-:W-:-:S02]  /*2d90*/  IADD3 R16, P1, PT, R23, R31, RZ ;  /* 0x0000001f17107210 */ /* 0x020fc40007f3e0ff */
[----:B0-----:R-:W-:-:S03]  /*2da0*/  IADD3 R17, P2, PT, R24, R31, RZ ;  /* 0x0000001f18117210 */ /* 0x001fc60007f5e0ff */
[----:B------:R0:W-:Y:S04]  /*2db0*/  STL [R1+0x100], R16 ;  /* 0x0001001001007387 */ /* 0x0001e80000100800 */
[----:B------:R3:W-:Y:S04]  /*2dc0*/  STL [R1+0x108], R17 ;  /* 0x0001081101007387 */ /* 0x0007e80000100800 */
[----:B------:R5:W-:Y:S01]  /*2dd0*/  STL [R1+0x110], R18 ;  /* 0x0001101201007387 */ /* 0x000be20000100800 */
[----:B0-----:R-:W-:Y:S01]  /*2de0*/  IMAD R16, R35, 0x4, R15 ;  /* 0x0000000423107824 */ /* 0x001fe200078e020f */
[----:B---3--:R-:W-:-:S02]  /*2df0*/  LEA.HI.X.SX32 R17, R23, R33, 0x1, P1 ;  /* 0x0000002117117211 */ /* 0x008fc400008f0eff */
[----:B-----5:R-:W-:-:S03]  /*2e00*/  LEA.HI.X.SX32 R18, R24, R33, 0x1, P2 ;  /* 0x0000002118127211 */ /* 0x020fc600010f0eff */
[----:B------:R0:W-:Y:S04]  /*2e10*/  STL [R1+0xfc], R17 ;  /* 0x0000fc1101007387 */ /* 0x0001e80000100800 */
[----:B------:R3:W-:Y:S04]  /*2e20*/  STL [R1+0x104], R18 ;  /* 0x0001041201007387 */ /* 0x0007e80000100800 */
[----:B------:R5:W-:Y:S01]  /*2e30*/  STL [R1+0x10c], R19 ;  /* 0x00010c1301007387 */ /* 0x000be20000100800 */
[----:B0-----:R-:W-:Y:S01]  /*2e40*/  IMAD R17, R35, 0x4, R16 ;  /* 0x0000000423117824 */ /* 0x001fe200078e0210 */
[----:B---3--:R-:W-:-:S02]  /*2e50*/  IADD3 R18, P1, PT, R26, R31, RZ ;  /* 0x0000001f1a127210 */ /* 0x008fc40007f3e0ff */
[----:B-----5:R-:W-:-:S03]  /*2e60*/  IADD3 R19, P2, PT, R27, R31, RZ ;  /* 0x0000001f1b137210 */ /* 0x020fc60007f5e0ff */
[----:B------:R0:W-:Y:S04]  /*2e70*/  STL [R1+0x118], R18 ;  /* 0x0001181201007387 */ /* 0x0001e80000100800 */
[----:B------:R3:W-:Y:S04]  /*2e80*/  STL [R1+0x120], R19 ;  /* 0x0001201301007387 */ /* 0x0007e80000100800 */
[----:B------:R5:W-:Y:S01]  /*2e90*/  STL [R1+0x128], R20 ;  /* 0x0001281401007387 */ /* 0x000be20000100800 */
[----:B0-----:R-:W-:Y:S01]  /*2ea0*/  IMAD R18, R35, 0x4, R17 ;  /* 0x0000000423127824 */ /* 0x001fe200078e0211 */
[----:B---3--:R-:W-:-:S02]  /*2eb0*/  LEA.HI.X.SX32 R19, R26, R33, 0x1, P1 ;  /* 0x000000211a137211 */ /* 0x008fc400008f0eff */
[----:B-----5:R-:W-:-:S03]  /*2ec0*/  LEA.HI.X.SX32 R20, R27, R33, 0x1, P2 ;  /* 0x000000211b147211 */ /* 0x020fc600010f0eff */
[----:B------:R0:W-:Y:S01]  /*2ed0*/  STL [R1+0x114], R19 ;  /* 0x0001141301007387 */ /* 0x0001e20000100800 */
[----:B------:R-:W-:-:S03]  /*2ee0*/  IADD3 R22, P2, PT, R0, R31, RZ ;  /* 0x0000001f00167210 */ /* 0x000fc60007f5e0ff */
[----:B------:R3:W-:Y:S04]  /*2ef0*/  STL [R1+0x11c], R20 ;  /* 0x00011c1401007387 */ /* 0x0007e80000100800 */
[----:B------:R5:W-:Y:S01]  /*2f00*/  STL [R1+0x124], R21 ;  /* 0x0001241501007387 */ /* 0x000be20000100800 */
[----:B0-----:R-:W-:Y:S01]  /*2f10*/  IMAD R19, R35, 0x4, R18 ;  /* 0x0000000423137824 */ /* 0x001fe200078e0212 */
[-C--:B---3--:R-:W-:Y:S02]  /*2f20*/  IADD3 R20, P1, PT, R29, R31.reuse, RZ ;  /* 0x0000001f1d147210 */ /* 0x088fe40007f3e0ff */
[----:B-----5:R-:W-:-:S03]  /*2f30*/  IADD3 R21, P5, PT, R2, R31, RZ ;  /* 0x0000001f02157210 */ /* 0x020fc60007fbe0ff */
[----:B------:R0:W-:Y:S01]  /*2f40*/  STL [R1+0x130], R20 ;  /* 0x0001301401007387 */ /* 0x0001e20000100800 */
[----:B------:R-:W-:Y:S01]  /*2f50*/  LEA.HI.X.SX32 R23, R29, R33, 0x1, P1 ;  /* 0x000000211d177211 */ /* 0x000fe200008f0eff */
[----:B------:R-:W-:Y:S02]  /*2f60*/  IMAD.MOV.U32 R29, RZ, RZ, -0x800000 ;  /* 0xff800000ff1d7424 */ /* 0x000fe400078e00ff */
[----:B------:R3:W-:Y:S04]  /*2f70*/  STL [R1+0x138], R22 ;  /* 0x0001381601007387 */ /* 0x0007e80000100800 */
[----:B------:R5:W-:Y:S01]  /*2f80*/  STL [R1+0x140], R21 ;  /* 0x0001401501007387 */ /* 0x000be20000100800 */
[----:B0-----:R-:W-:-:S03]  /*2f90*/  IMAD R20, R35, 0x4, R19 ;  /* 0x0000000423147824 */ /* 0x001fc600078e0213 */
[----:B------:R-:W-:Y:S01]  /*2fa0*/  STL [R1+0x12c], R23 ;  /* 0x00012c1701007387 */ /* 0x000fe20000100800 */
[-C--:B---3--:R-:W-:Y:S01]  /*2fb0*/  LEA.HI.X.SX32 R22, R0, R33.reuse, 0x1, P2 ;  /* 0x0000002100167211 */ /* 0x088fe200010f0eff */
[----:B------:R-:W-:Y:S01]  /*2fc0*/  IMAD R0, R35, 0x4, R20 ;  /* 0x0000000423007824 */ /* 0x000fe200078e0214 */
[----:B-----5:R-:W-:-:S03]  /*2fd0*/  LEA.HI.X.SX32 R21, R2, R33, 0x1, P5 ;  /* 0x0000002102157211 */ /* 0x020fc600028f0eff */
[----:B------:R0:W-:Y:S01]  /*2fe0*/  STL [R1+0x134], R22 ;  /* 0x0001341601007387 */ /* 0x0001e20000100800 */
[----:B------:R-:W-:-:S03]  /*2ff0*/  IADD3 R2, P1, PT, R3, R31, RZ ;  /* 0x0000001f03027210 */ /* 0x000fc60007f3e0ff */
[----:B------:R3:W-:Y:S01]  /*3000*/  STL [R1+0x13c], R21 ;  /* 0x00013c1501007387 */ /* 0x0007e20000100800 */
[----:B------:R-:W-:-:S03]  /*3010*/  LEA.HI.X.SX32 R3, R3, R33, 0x1, P1 ;  /* 0x0000002103037211 */ /* 0x000fc600008f0eff */
[----:B------:R5:W-:Y:S01]  /*3020*/  STL [R1+0x148], R2 ;  /* 0x0001480201007387 */ /* 0x000be20000100800 */
[-C--:B0-----:R-:W-:Y:S02]  /*3030*/  IADD3 R22, P2, PT, R4, R31.reuse, RZ ;  /* 0x0000001f04167210 */ /* 0x081fe40007f5e0ff */
[----:B---3--:R-:W-:-:S03]  /*3040*/  IADD3 R21, P5, PT, R9, R31, RZ ;  /* 0x0000001f09157210 */ /* 0x008fc60007fbe0ff */
[----:B------:R-:W-:Y:S01]  /*3050*/  STL [R1+0x150], R22 ;  /* 0x0001501601007387 */ /* 0x000fe20000100800 */
[-C--:B------:R-:W-:Y:S02]  /*3060*/  LEA.HI.X.SX32 R4, R4, R33.reuse, 0x1, P2 ;  /* 0x0000002104047211 */ /* 0x080fe400010f0eff */
[----:B------:R-:W-:Y:S01]  /*3070*/  LEA.HI.X.SX32 R9, R9, R33, 0x1, P5 ;  /* 0x0000002109097211 */ /* 0x000fe200028f0eff */
[----:B------:R0:W-:Y:S01]  /*3080*/  STL [R1+0x158], R21 ;  /* 0x0001581501007387 */ /* 0x0001e20000100800 */
[----:B-----5:R-:W-:-:S03]  /*3090*/  IMAD R2, R35, 0x4, R0 ;  /* 0x0000000423027824 */ /* 0x020fc600078e0200 */
[----:B------:R3:W-:Y:S04]  /*30a0*/  STL [R1+0x144], R3 ;  /* 0x0001440301007387 */ /* 0x0007e80000100800 */
[----:B------:R5:W-:Y:S01]  /*30b0*/  STL [R1+0x14c], R4 ;  /* 0x00014c0401007387 */ /* 0x000be20000100800 */
[----:B0-----:R-:W-:-:S03]  /*30c0*/  IADD3 R21, P5, PT, R12, R31, RZ ;  /* 0x0000001f0c157210 */ /* 0x001fc60007fbe0ff */
[----:B------:R0:W-:Y:S01]  /*30d0*/  STL [R1+0x154], R9 ;  /* 0x0001540901007387 */ /* 0x0001e20000100800 */
[----:B---3--:R-:W-:Y:S01]  /*30e0*/  IMAD R3, R35, 0x4, R2 ;  /* 0x0000000423037824 */ /* 0x008fe200078e0202 */
[-C--:B-----5:R-:W-:Y:S02]  /*30f0*/  IADD3 R4, P1, PT, R10, R31.reuse, RZ ;  /* 0x0000001f0a047210 */ /* 0x0a0fe40007f3e0ff */
[----:B0-----:R-:W-:-:S03]  /*3100*/  IADD3 R9, P2, PT, R11, R31, RZ ;  /* 0x0000001f0b097210 */ /* 0x001fc60007f5e0ff */
[----:B------:R0:W-:Y:S04]  /*3110*/  STL [R1+0x160], R4 ;  /* 0x0001600401007387 */ /* 0x0001e80000100800 */
[----:B------:R3:W-:Y:S04]  /*3120*/  STL [R1+0x168], R9 ;  /* 0x0001680901007387 */ /* 0x0007e80000100800 */
[----:B------:R-:W-:Y:S01]  /*3130*/  STL [R1+0x170], R21 ;  /* 0x0001701501007387 */ /* 0x000fe20000100800 */
[----:B0-----:R-:W-:Y:S01]  /*3140*/  IMAD R4, R35, 0x4, R3 ;  /* 0x0000000423047824 */ /* 0x001fe200078e0203 */
[----:B---3--:R-:W-:-:S02]  /*3150*/  LEA.HI.X.SX32 R9, R10, R33, 0x1, P1 ;  /* 0x000000210a097211 */ /* 0x008fc400008f0eff */
[-C--:B------:R-:W-:Y:S02]  /*3160*/  LEA.HI.X.SX32 R10, R11, R33.reuse, 0x1, P2 ;  /* 0x000000210b0a7211 */ /* 0x080fe400010f0eff */
[----:B------:R-:W-:Y:S01]  /*3170*/  LEA.HI.X.SX32 R11, R12, R33, 0x1, P5 ;  /* 0x000000210c0b7211 */ /* 0x000fe200028f0eff */
[----:B------:R0:W-:Y:S01]  /*3180*/  STL [R1+0x15c], R9 ;  /* 0x00015c0901007387 */ /* 0x0001e20000100800 */
[----:B------:R-:W-:-:S03]  /*3190*/  IADD3 R12, P5, PT, R15, R31, RZ ;  /* 0x0000001f0f0c7210 */ /* 0x000fc60007fbe0ff */
[----:B------:R3:W-:Y:S04]  /*31a0*/  STL [R1+0x164], R10 ;  /* 0x0001640a01007387 */ /* 0x0007e80000100800 */
[----:B------:R5:W-:Y:S01]  /*31b0*/  STL [R1+0x16c], R11 ;  /* 0x00016c0b01007387 */ /* 0x000be20000100800 */
[----:B0-----:R-:W-:Y:S01]  /*31c0*/  IMAD R9, R35, 0x4, R4 ;  /* 0x0000000423097824 */ /* 0x001fe200078e0204 */
[-C--:B---3--:R-:W-:Y:S02]  /*31d0*/  IADD3 R10, P1, PT, R13, R31.reuse, RZ ;  /* 0x0000001f0d0a7210 */ /* 0x088fe40007f3e0ff */
[----:B-----5:R-:W-:-:S03]  /*31e0*/  IADD3 R11, P2, PT, R14, R31, RZ ;  /* 0x0000001f0e0b7210 */ /* 0x020fc60007f5e0ff */
[----:B------:R0:W-:Y:S04]  /*31f0*/  STL [R1+0x178], R10 ;  /* 0x0001780a01007387 */ /* 0x0001e80000100800 */
[----:B------:R3:W-:Y:S04]  /*3200*/  STL [R1+0x180], R11 ;  /* 0x0001800b01007387 */ /* 0x0007e80000100800 */
[----:B------:R5:W-:Y:S01]  /*3210*/  STL [R1+0x188], R12 ;  /* 0x0001880c01007387 */ /* 0x000be20000100800 */
[----:B0-----:R-:W-:Y:S01]  /*3220*/  IMAD R10, R35, 0x4, R9 ;  /* 0x00000004230a7824 */ /* 0x001fe200078e0209 */
[----:B---3--:R-:W-:-:S02]  /*3230*/  LEA.HI.X.SX32 R11, R13, R33, 0x1, P1 ;  /* 0x000000210d0b7211 */ /* 0x008fc400008f0eff */
[-C--:B------:R-:W-:Y:S02]  /*3240*/  LEA.HI.X.SX32 R13, R15, R33.reuse, 0x1, P5 ;  /* 0x000000210f0d7211 */ /* 0x080fe400028f0eff */
[----:B-----5:R-:W-:Y:S01]  /*3250*/  LEA.HI.X.SX32 R12, R14, R33, 0x1, P2 ;  /* 0x000000210e0c7211 */ /* 0x020fe200010f0eff */
[----:B------:R0:W-:Y:S01]  /*3260*/  STL [R1+0x174], R11 ;  /* 0x0001740b01007387 */ /* 0x0001e20000100800 */
[----:B------:R-:W-:-:S03]  /*3270*/  IADD3 R14, P5, PT, R18, R31, RZ ;  /* 0x0000001f120e7210 */ /* 0x000fc60007fbe0ff */
[----:B------:R3:W-:Y:S01]  /*3280*/  STL [R1+0x17c], R12 ;  /* 0x00017c0c01007387 */ /* 0x0007e20000100800 */
[----:B------:R-:W-:-:S03]  /*3290*/  LEA.HI.X.SX32 R15, R18, R33, 0x1, P5 ;  /* 0x00000021120f7211 */ /* 0x000fc600028f0eff */
        /* <DEDUP_REMOVED lines=18> */
[----:B------:R-:W-:Y:S02]  /*33c0*/  LEA.HI.X.SX32 R17, R19, R33, 0x1, P1 ;  /* 0x0000002113117211 */ /* 0x000fe400008f0eff */
[----:B------:R-:W-:Y:S01]  /*33d0*/  IADD3.X R19, PT, PT, R8, UR48, RZ, P3, !PT ;  /* 0x0000003008137c10 */ /* 0x000fe20009ffe4ff */
[----:B------:R3:W-:Y:S04]  /*33e0*/  STL [R1+0x1b0], R16 ;  /* 0x0001b01001007387 */ /* 0x0007e80000100800 */
[----:B------:R5:W-:Y:S01]  /*33f0*/  STL [R1+0x1b8], R15 ;  /* 0x0001b80f01007387 */ /* 0x000be20000100800 */
[----:B0-----:R-:W-:-:S03]  /*3400*/  IMAD R14, R35, 0x4, R13 ;  /* 0x00000004230e7824 */ /* 0x001fc600078e020d */
[----:B------:R0:W-:Y:S01]  /*3410*/  STL [R1+0x1a4], R17 ;  /* 0x0001a41101007387 */ /* 0x0001e20000100800 */
[-C--:B---3--:R-:W-:Y:S01]  /*3420*/  LEA.HI.X.SX32 R16, R0, R33.reuse, 0x1, P5 ;  /* 0x0000002100107211 */ /* 0x088fe200028f0eff */
[----:B------:R-:W-:Y:S01]  /*3430*/  IMAD R0, R35, 0x4, R14 ;  /* 0x0000000423007824 */ /* 0x000fe200078e020e */
[----:B-----5:R-:W-:Y:S02]  /*3440*/  LEA.HI.X.SX32 R15, R20, R33, 0x1, P2 ;  /* 0x00000021140f7211 */ /* 0x020fe400010f0eff */
[----:B------:R-:W-:Y:S02]  /*3450*/  IADD3 R20, P3, PT, R6, UR41, RZ ;  /* 0x0000002906147c10 */ /* 0x000fe4000ff7e0ff */
[C---:B0-----:R-:W-:Y:S01]  /*3460*/  IADD3 R17, P2, PT, R3.reuse, R31, RZ ;  /* 0x0000001f03117210 */ /* 0x041fe20007f5e0ff */
[----:B------:R0:W-:Y:S01]  /*3470*/  STL [R1+0x1ac], R15 ;  /* 0x0001ac0f01007387 */ /* 0x0001e20000100800 */
[----:B------:R-:W-:Y:S02]  /*3480*/  IADD3.X R26, PT, PT, R8, UR51, RZ, P3, !PT ;  /* 0x00000033081a7c10 */ /* 0x000fe40009ffe4ff */
[----:B------:R-:W-:Y:S01]  /*3490*/  LEA.HI.X.SX32 R3, R3, R33, 0x1, P2 ;  /* 0x0000002103037211 */ /* 0x000fe200010f0eff */
[----:B------:R3:W-:Y:S01]  /*34a0*/  STL [R1+0x1b4], R16 ;  /* 0x0001b41001007387 */ /* 0x0007e20000100800 */
[----:B------:R-:W-:-:S04]  /*34b0*/  IADD3 R162, P3, PT, R6, UR38, RZ ;  /* 0x0000002606a27c10 */ /* 0x000fc8000ff7e0ff */
[----:B------:R-:W-:Y:S02]  /*34c0*/  IADD3.X R161, PT, PT, R8, UR54, RZ, P3, !PT ;  /* 0x0000003608a17c10 */ /* 0x000fe40009ffe4ff */
[-C--:B0-----:R-:W-:Y:S02]  /*34d0*/  IADD3 R15, P1, PT, R2, R31.reuse, RZ ;  /* 0x0000001f020f7210 */ /* 0x081fe40007f3e0ff */
[----:B------:R-:W-:Y:S02]  /*34e0*/  IADD3 R174, P3, PT, R6, UR35, RZ ;  /* 0x0000002306ae7c10 */ /* 0x000fe4000ff7e0ff */
[----:B---3--:R-:W-:Y:S01]  /*34f0*/  IADD3 R16, P5, PT, R4, R31, RZ ;  /* 0x0000001f04107210 */ /* 0x008fe20007fbe0ff */
[----:B------:R0:W-:Y:S01]  /*3500*/  STL [R1+0x1c0], R15 ;  /* 0x0001c00f01007387 */ /* 0x0001e20000100800 */
[-C--:B------:R-:W-:Y:S02]  /*3510*/  LEA.HI.X.SX32 R2, R2, R33.reuse, 0x1, P1 ;  /* 0x0000002102027211 */ /* 0x080fe400008f0eff */
[----:B------:R-:W-:Y:S01]  /*3520*/  LEA.HI.X.SX32 R4, R4, R33, 0x1, P5 ;  /* 0x0000002104047211 */ /* 0x000fe200028f0eff */
[----:B------:R-:W-:Y:S01]  /*3530*/  STL [R1+0x1c8], R17 ;  /* 0x0001c81101007387 */ /* 0x000fe20000100800 */
[----:B------:R-:W-:-:S02]  /*3540*/  IADD3.X R173, PT, PT, R8, UR57, RZ, P3, !PT ;  /* 0x0000003908ad7c10 */ /* 0x000fc40009ffe4ff */
[----:B------:R-:W-:Y:S01]  /*3550*/  IADD3 R187, P3, PT, R6, UR32, RZ ;  /* 0x0000002006bb7c10 */ /* 0x000fe2000ff7e0ff */
[----:B------:R3:W-:Y:S01]  /*3560*/  STL [R1+0x1d0], R16 ;  /* 0x0001d01001007387 */ /* 0x0007e20000100800 */
[----:B0-----:R-:W-:Y:S02]  /*3570*/  IMAD R15, R35, 0x4, R0 ;  /* 0x00000004230f7824 */ /* 0x001fe400078e0200 */
[----:B------:R-:W-:Y:S01]  /*3580*/  IADD3.X R186, PT, PT, R8, UR60, RZ, P3, !PT ;  /* 0x0000003c08ba7c10 */ /* 0x000fe20009ffe4ff */
[----:B------:R0:W-:Y:S01]  /*3590*/  STL [R1+0x1bc], R2 ;  /* 0x0001bc0201007387 */ /* 0x0001e20000100800 */
[----:B------:R-:W-:-:S03]  /*35a0*/  IADD3 R202, P3, PT, R6, UR29, RZ ;  /* 0x0000001d06ca7c10 */ /* 0x000fc6000ff7e0ff */
[----:B------:R5:W-:Y:S01]  /*35b0*/  STL [R1+0x1c4], R3 ;  /* 0x0001c40301007387 */ /* 0x000be20000100800 */
[----:B------:R-:W-:Y:S02]  /*35c0*/  IADD3.X R201, PT, PT, R8, UR63, RZ, P3, !PT ;  /* 0x0000003f08c97c10 */ /* 0x000fe40009ffe4ff */
[----:B---3--:R-:W-:Y:S01]  /*35d0*/  IADD3 R16, P5, PT, R11, R31, RZ ;  /* 0x0000001f0b107210 */ /* 0x008fe20007fbe0ff */
[----:B------:R3:W-:Y:S01]  /*35e0*/  STL [R1+0x1cc], R4 ;  /* 0x0001cc0401007387 */ /* 0x0007e20000100800 */
[----:B------:R-:W-:Y:S01]  /*35f0*/  IADD3 R223, P3, PT, R6, UR26, RZ ;  /* 0x0000001a06df7c10 */ /* 0x000fe2000ff7e0ff */
[----:B0-----:R-:W-:-:S03]  /*3600*/  IMAD R2, R35, 0x4, R15 ;  /* 0x0000000423027824 */ /* 0x001fc600078e020f */
[----:B------:R-:W-:Y:S02]  /*3610*/  IADD3.X R221, PT, PT, R8, UR66, RZ, P3, !PT ;  /* 0x0000004208dd7c10 */ /* 0x000fe40009ffe4ff */
[-C--:B-----5:R-:W-:Y:S02]  /*3620*/  IADD3 R3, P1, PT, R9, R31.reuse, RZ ;  /* 0x0000001f09037210 */ /* 0x0a0fe40007f3e0ff */
[----:B------:R-:W-:Y:S02]  /*3630*/  IADD3 R250, P3, PT, R6, UR23, RZ ;  /* 0x0000001706fa7c10 */ /* 0x000fe4000ff7e0ff */
[----:B---3--:R-:W-:Y:S01]  /*3640*/  IADD3 R4, P2, PT, R10, R31, RZ ;  /* 0x0000001f0a047210 */ /* 0x008fe20007f5e0ff */
[----:B------:R0:W-:Y:S01]  /*3650*/  STL [R1+0x1d8], R3 ;  /* 0x0001d80301007387 */ /* 0x0001e20000100800 */
[----:B------:R-:W-:-:S03]  /*3660*/  IADD3.X R248, PT, PT, R8, UR69, RZ, P3, !PT ;  /* 0x0000004508f87c10 */ /* 0x000fc60009ffe4ff */
[----:B------:R3:W-:Y:S04]  /*3670*/  STL [R1+0x1e0], R4 ;  /* 0x0001e00401007387 */ /* 0x0007e80000100800 */
[----:B------:R-:W-:Y:S01]  /*3680*/  STL [R1+0x1e8], R16 ;  /* 0x0001e81001007387 */ /* 0x000fe20000100800 */
[----:B0-----:R-:W-:Y:S01]  /*3690*/  IMAD R3, R35, 0x4, R2 ;  /* 0x0000000423037824 */ /* 0x001fe200078e0202 */
[-C--:B---3--:R-:W-:Y:S02]  /*36a0*/  LEA.HI.X.SX32 R4, R9, R33.reuse, 0x1, P1 ;  /* 0x0000002109047211 */ /* 0x088fe400008f0eff */
        /* <DEDUP_REMOVED lines=24> */
[----:B------:R-:W-:-:S03]  /*3830*/  LEA.HI.X.SX32 R0, R0, R33, 0x1, P1 ;  /* 0x0000002100007211 */ /* 0x000fc600008f0eff */
[----:B------:R3:W-:Y:S04]  /*3840*/  STL [R1+0x210], R13 ;  /* 0x0002100d01007387 */ /* 0x0007e80000100800 */
[----:B------:R5:W-:Y:S01]  /*3850*/  STL [R1+0x218], R12 ;  /* 0x0002180c01007387 */ /* 0x000be20000100800 */
[----:B0-----:R-:W-:-:S03]  /*3860*/  IMAD R11, R35, 0x4, R10 ;  /* 0x00000004230b7824 */ /* 0x001fc600078e020a */
[----:B------:R0:W-:Y:S01]  /*3870*/  STL [R1+0x204], R0 ;  /* 0x0002040001007387 */ /* 0x0001e20000100800 */
[-C--:B---3--:R-:W-:Y:S02]  /*3880*/  LEA.HI.X.SX32 R13, R15, R33.reuse, 0x1, P2 ;  /* 0x000000210f0d7211 */ /* 0x088fe400010f0eff */
[----:B-----5:R-:W-:-:S03]  /*3890*/  LEA.HI.X.SX32 R12, R2, R33, 0x1, P5 ;  /* 0x00000021020c7211 */ /* 0x020fc600028f0eff */
[----:B------:R3:W-:Y:S01]  /*38a0*/  STL [R1+0x20c], R13 ;  /* 0x00020c0d01007387 */ /* 0x0007e20000100800 */
[----:B------:R-:W-:Y:S01]  /*38b0*/  IADD3 R2, P1, PT, R3, R31, RZ ;  /* 0x0000001f03027210 */ /* 0x000fe20007f3e0ff */
[----:B0-----:R-:W-:Y:S02]  /*38c0*/  IMAD R0, R35, 0x4, R11 ;  /* 0x0000000423007824 */ /* 0x001fe400078e020b */
[----:B------:R0:W-:Y:S01]  /*38d0*/  STL [R1+0x214], R12 ;  /* 0x0002140c01007387 */ /* 0x0001e20000100800 */
[----:B------:R-:W-:-:S03]  /*38e0*/  LEA.HI.X.SX32 R3, R3, R33, 0x1, P1 ;  /* 0x0000002103037211 */ /* 0x000fc600008f0eff */
[----:B------:R5:W-:Y:S01]  /*38f0*/  STL [R1+0x220], R2 ;  /* 0x0002200201007387 */ /* 0x000be20000100800 */
[-C--:B---3--:R-:W-:Y:S02]  /*3900*/  IADD3 R13, P2, PT, R4, R31.reuse, RZ ;  /* 0x0000001f040d7210 */ /* 0x088fe40007f5e0ff */
[----:B0-----:R-:W-:-:S03]  /*3910*/  IADD3 R12, P5, PT, R9, R31, RZ ;  /* 0x0000001f090c7210 */ /* 0x001fc60007fbe0ff */
        /* <DEDUP_REMOVED lines=14> */
[----:B------:R5:W-:Y:S01]  /*3a00*/  STL [R1+0x248], R9 ;  /* 0x0002480901007387 */ /* 0x000be20000100800 */
[----:B0-----:R-:W-:Y:S01]  /*3a10*/  IMAD R4, R35, 0x4, R3 ;  /* 0x0000000423047824 */ /* 0x001fe200078e0203 */
[----:B---3--:R-:W-:-:S02]  /*3a20*/  LEA.HI.X.SX32 R12, R10, R33, 0x1, P1 ;  /* 0x000000210a0c7211 */ /* 0x008fc400008f0eff */
[-C--:B------:R-:W-:Y:S02]  /*3a30*/  LEA.HI.X.SX32 R10, R11, R33.reuse, 0x1, P2 ;  /* 0x000000210b0a7211 */ /* 0x080fe400010f0eff */
[----:B-----5:R-:W-:Y:S01]  /*3a40*/  LEA.HI.X.SX32 R9, R0, R33, 0x1, P5 ;  /* 0x0000002100097211 */ /* 0x020fe200028f0eff */
[----:B------:R-:W-:Y:S01]  /*3a50*/  STL [R1+0x234], R12 ;  /* 0x0002340c01007387 */ /* 0x000fe20000100800 */
[----:B------:R-:W-:Y:S01]  /*3a60*/  IMAD R0, R35, 0x4, R4 ;  /* 0x0000000423007824 */ /* 0x000fe200078e0204 */
[-C--:B------:R-:W-:Y:S02]  /*3a70*/  IADD3 R11, P5, PT, R4, R31.reuse, RZ ;  /* 0x0000001f040b7210 */ /* 0x080fe40007fbe0ff */
[----:B------:R0:W-:Y:S04]  /*3a80*/  STL [R1+0x23c], R10 ;  /* 0x00023c0a01007387 */ /* 0x0001e80000100800 */
[----:B------:R3:W-:Y:S01]  /*3a90*/  STL [R1+0x244], R9 ;  /* 0x0002440901007387 */ /* 0x0007e20000100800 */
[----:B0-----:R-:W-:-:S02]  /*3aa0*/  IADD3 R10, P1, PT, R2, R31, RZ ;  /* 0x0000001f020a7210 */ /* 0x001fc40007f3e0ff */
[----:B---3--:R-:W-:-:S03]  /*3ab0*/  IADD3 R9, P2, PT, R3, R31, RZ ;  /* 0x0000001f03097210 */ /* 0x008fc60007f5e0ff */
[----:B------:R0:W-:Y:S01]  /*3ac0*/  STL [R1+0x250], R10 ;  /* 0x0002500a01007387 */ /* 0x0001e20000100800 */
[----:B------:R-:W-:-:S03]  /*3ad0*/  LEA.HI.X.SX32 R3, R3, R33, 0x1, P2 ;  /* 0x0000002103037211 */ /* 0x000fc600010f0eff */
[----:B------:R3:W-:Y:S01]  /*3ae0*/  STL [R1+0x258], R9 ;  /* 0x0002580901007387 */ /* 0x0007e20000100800 */
[----:B------:R-:W-:-:S03]  /*3af0*/  IADD3 RZ, P2, PT, R5, UR7, RZ ;  /* 0x0000000705ff7c10 */ /* 0x000fc6000ff5e0ff */
[----:B------:R5:W-:Y:S01]  /*3b00*/  STL [R1+0x260], R11 ;  /* 0x0002600b01007387 */ /* 0x000be20000100800 */
[----:B0-----:R-:W-:Y:S01]  /*3b10*/  IADD3 R10, P6, PT, R0, R31, RZ ;  /* 0x0000001f000a7210 */ /* 0x001fe20007fde0ff */
[----:B------:R-:W-:Y:S01]  /*3b20*/  IMAD.MOV.U32 R31, RZ, RZ, 0x3f800000 ;  /* 0x3f800000ff1f7424 */ /* 0x000fe200078e00ff */
[----:B---3--:R-:W-:-:S03]  /*3b30*/  LEA.HI.X.SX32 R9, R2, R33, 0x1, P1 ;  /* 0x0000002102097211 */ /* 0x008fc600008f0eff */
[----:B------:R-:W-:Y:S01]  /*3b40*/  STL [R1+0x268], R10 ;  /* 0x0002680a01007387 */ /* 0x000fe20000100800 */
[----:B------:R-:W-:Y:S01]  /*3b50*/  IADD3 RZ, P1, PT, R6, UR7, RZ ;  /* 0x0000000706ff7c10 */ /* 0x000fe2000ff3e0ff */
[----:B------:R-:W-:Y:S01]  /*3b60*/  USHF.R.S32.HI UR7, URZ, 0x1f, UR19 ;  /* 0x0000001fff077899 */ /* 0x000fe20008011413 */
[----:B------:R-:W-:Y:S01]  /*3b70*/  LEA.HI.X.SX32 R0, R0, R33, 0x1, P6 ;  /* 0x0000002100007211 */ /* 0x000fe200030f0eff */
[----:B------:R0:W-:Y:S01]  /*3b80*/  STL [R1+0x24c], R9 ;  /* 0x00024c0901007387 */ /* 0x0001e20000100800 */
[----:B-----5:R-:W-:Y:S02]  /*3b90*/  IADD3.X R11, PT, PT, R8, UR44, RZ, P1, !PT ;  /* 0x0000002c080b7c10 */ /* 0x020fe40008ffe4ff */
[C---:B------:R-:W-:Y:S01]  /*3ba0*/  IADD3 R12, P1, PT, R6.reuse, UR43, RZ ;  /* 0x0000002b060c7c10 */ /* 0x040fe2000ff3e0ff */
[----:B------:R-:W-:Y:S01]  /*3bb0*/  STL [R1+0x254], R3 ;  /* 0x0002540301007387 */ /* 0x000fe20000100800 */
[----:B------:R-:W-:Y:S02]  /*3bc0*/  IADD3 RZ, P6, PT, R6, UR19, RZ ;  /* 0x0000001306ff7c10 */ /* 0x000fe4000ffde0ff */
[----:B------:R-:W-:-:S02]  /*3bd0*/  IADD3.X R13, PT, PT, R7, UR7, RZ, P4, !PT ;  /* 0x00000007070d7c10 */ /* 0x000fc4000a7fe4ff */
[----:B------:R-:W-:Y:S02]  /*3be0*/  IADD3.X R22, PT, PT, R8, UR49, RZ, P1, !PT ;  /* 0x0000003108167c10 */ /* 0x000fe40008ffe4ff */
[----:B0-----:R-:W-:Y:S02]  /*3bf0*/  IADD3.X R9, PT, PT, R7, UR44, RZ, P2, !PT ;  /* 0x0000002c07097c10 */ /* 0x001fe400097fe4ff */
[----:B------:R-:W-:Y:S02]  /*3c00*/  IADD3 R10, P2, PT, R5, UR43, RZ ;  /* 0x0000002b050a7c10 */ /* 0x000fe4000ff5e0ff */
[----:B------:R-:W-:Y:S01]  /*3c10*/  LEA.HI.X.SX32 R2, R4, R33, 0x1, P5 ;  /* 0x0000002104027211 */ /* 0x000fe200028f0eff */
[----:B------:R-:W-:Y:S01]  /*3c20*/  IMAD.MOV.U32 R33, RZ, RZ, 0x3f800000 ;  /* 0x3f800000ff217424 */ /* 0x000fe200078e00ff */
[----:B------:R-:W-:Y:S02]  /*3c30*/  IADD3.X R21, PT, PT, R7, UR49, RZ, P2, !PT ;  /* 0x0000003107157c10 */ /* 0x000fe400097fe4ff */
[C---:B------:R-:W-:Y:S01]  /*3c40*/  IADD3 R152, P2, PT, R5.reuse, UR40, RZ ;  /* 0x0000002805987c10 */ /* 0x040fe2000ff5e0ff */
[----:B------:R0:W-:Y:S01]  /*3c50*/  STL [R1+0x25c], R2 ;  /* 0x00025c0201007387 */ /* 0x0001e20000100800 */
[----:B------:R-:W-:-:S02]  /*3c60*/  IADD3 R14, P4, PT, R5, UR42, RZ ;  /* 0x0000002a050e7c10 */ /* 0x000fc4000ff9e0ff */
[----:B------:R-:W-:Y:S01]  /*3c70*/  IADD3.X R15, PT, PT, R8, UR7, RZ, P6, !PT ;  /* 0x00000007080f7c10 */ /* 0x000fe2000b7fe4ff */
[----:B------:R3:W-:Y:S01]  /*3c80*/  STL [R1+0x264], R0 ;  /* 0x0002640001007387 */ /* 0x0007e20000100800 */
[C---:B------:R-:W-:Y:S02]  /*3c90*/  IADD3 R154, P1, PT, R6.reuse, UR40, RZ ;  /* 0x00000028069a7c10 */ /* 0x040fe4000ff3e0ff */
[----:B------:R-:W-:Y:S02]  /*3ca0*/  IADD3 RZ, P5, PT, R5, UR45, RZ ;  /* 0x0000002d05ff7c10 */ /* 0x000fe4000ffbe0ff */
[----:B------:R-:W-:Y:S02]  /*3cb0*/  IADD3 R16, P6, PT, R6, UR42, RZ ;  /* 0x0000002a06107c10 */ /* 0x000fe4000ffde0ff */
[C---:B------:R-:W-:Y:S02]  /*3cc0*/  IADD3.X R27, PT, PT, R7.reuse, UR52, RZ, P2, !PT ;  /* 0x00000034071b7c10 */ /* 0x040fe400097fe4ff */
[----:B------:R-:W-:-:S02]  /*3cd0*/  IADD3.X R23, PT, PT, R7, UR50, RZ, P4, !PT ;  /* 0x0000003207177c10 */ /* 0x000fc4000a7fe4ff */
[----:B------:R-:W-:Y:S02]  /*3ce0*/  IADD3 R164, P2, PT, R5, UR37, RZ ;  /* 0x0000002505a47c10 */ /* 0x000fe4000ff5e0ff */
[C---:B------:R-:W-:Y:S02]  /*3cf0*/  IADD3.X R153, PT, PT, R8.reuse, UR52, RZ, P1, !PT ;  /* 0x0000003408997c10 */ /* 0x040fe40008ffe4ff */
[----:B------:R-:W-:Y:S02]  /*3d00*/  IADD3.X R17, PT, PT, R7, UR48, RZ, P5, !PT ;  /* 0x0000003007117c10 */ /* 0x000fe4000affe4ff */
[----:B------:R-:W-:Y:S02]  /*3d10*/  IADD3 R156, P4, PT, R5, UR39, RZ ;  /* 0x00000027059c7c10 */ /* 0x000fe4000ff9e0ff */
[----:B------:R-:W-:Y:S02]  /*3d20*/  IADD3.X R24, PT, PT, R8, UR50, RZ, P6, !PT ;  /* 0x0000003208187c10 */ /* 0x000fe4000b7fe4ff */
[----:B------:R-:W-:-:S02]  /*3d30*/  IADD3 R166, P1, PT, R6, UR37, RZ ;  /* 0x0000002506a67c10 */ /* 0x000fc4000ff3e0ff */
[----:B------:R-:W-:Y:S02]  /*3d40*/  IADD3 R18, P5, PT, R5, UR41, RZ ;  /* 0x0000002905127c10 */ /* 0x000fe4000ffbe0ff */
[----:B------:R-:W-:Y:S02]  /*3d50*/  IADD3 R158, P6, PT, R6, UR39, RZ ;  /* 0x00000027069e7c10 */ /* 0x000fe4000ffde0ff */
[C---:B------:R-:W-:Y:S02]  /*3d60*/  IADD3.X R163, PT, PT, R7.reuse, UR55, RZ, P2, !PT ;  /* 0x0000003707a37c10 */ /* 0x040fe400097fe4ff */
[----:B------:R-:W-:Y:S02]  /*3d70*/  IADD3.X R155, PT, PT, R7, UR53, RZ, P4, !PT ;  /* 0x00000035079b7c10 */ /* 0x000fe4000a7fe4ff */
[----:B------:R-:W-:Y:S02]  /*3d80*/  IADD3 R176, P2, PT, R5, UR34, RZ ;  /* 0x0000002205b07c10 */ /* 0x000fe4000ff5e0ff */
[----:B------:R-:W-:-:S02]  /*3d90*/  IADD3.X R165, PT, PT, R8, UR55, RZ, P1, !PT ;  /* 0x0000003708a57c10 */ /* 0x000fc40008ffe4ff */
[----:B------:R-:W-:Y:S02]  /*3da0*/  IADD3.X R25, PT, PT, R7, UR51, RZ, P5, !PT ;  /* 0x0000003307197c10 */ /* 0x000fe4000affe4ff */
[C---:B------:R-:W-:Y:S02]  /*3db0*/  IADD3 R168, P4, PT, R5.reuse, UR36, RZ ;  /* 0x0000002405a87c10 */ /* 0x040fe4000ff9e0ff */
[----:B------:R-:W-:Y:S02]  /*3dc0*/  IADD3.X R157, PT, PT, R8, UR53, RZ, P6, !PT ;  /* 0x00000035089d7c10 */ /* 0x000fe4000b7fe4ff */
[C---:B------:R-:W-:Y:S02]  /*3dd0*/  IADD3 R178, P1, PT, R6.reuse, UR34, RZ ;  /* 0x0000002206b27c10 */ /* 0x040fe4000ff3e0ff */
[----:B------:R-:W-:Y:S02]  /*3de0*/  IADD3 R160, P5, PT, R5, UR38, RZ ;  /* 0x0000002605a07c10 */ /* 0x000fe4000ffbe0ff */
[----:B------:R-:W-:-:S02]  /*3df0*/  IADD3 R170, P6, PT, R6, UR36, RZ ;  /* 0x0000002406aa7c10 */ /* 0x000fc4000ffde0ff */
[C---:B------:R-:W-:Y:S02]  /*3e00*/  IADD3.X R175, PT, PT, R7.reuse, UR58, RZ, P2, !PT ;  /* 0x0000003a07af7c10 */ /* 0x040fe400097fe4ff */
[----:B------:R-:W-:Y:S02]  /*3e10*/  IADD3.X R167, PT, PT, R7, UR56, RZ, P4, !PT ;  /* 0x0000003807a77c10 */ /* 0x000fe4000a7fe4ff */
[----:B------:R-:W-:Y:S02]  /*3e20*/  IADD3 R191, P2, PT, R5, UR31, RZ ;  /* 0x0000001f05bf7c10 */ /* 0x000fe4000ff5e0ff */
[----:B------:R-:W-:Y:S02]  /*3e30*/  IADD3.X R177, PT, PT, R8, UR58, RZ, P1, !PT ;  /* 0x0000003a08b17c10 */ /* 0x000fe40008ffe4ff */
[----:B------:R-:W-:Y:S02]  /*3e40*/  IADD3.X R159, PT, PT, R7, UR54, RZ, P5, !PT ;  /* 0x00000036079f7c10 */ /* 0x000fe4000affe4ff */
[----:B------:R-:W-:-:S02]  /*3e50*/  IADD3 R180, P4, PT, R5, UR33, RZ ;  /* 0x0000002105b47c10 */ /* 0x000fc4000ff9e0ff */
[----:B------:R-:W-:Y:S02]  /*3e60*/  IADD3.X R169, PT, PT, R8, UR56, RZ, P6, !PT ;  /* 0x0000003808a97c10 */ /* 0x000fe4000b7fe4ff */
[C---:B------:R-:W-:Y:S02]  /*3e70*/  IADD3 R194, P1, PT, R6.reuse, UR31, RZ ;  /* 0x0000001f06c27c10 */ /* 0x040fe4000ff3e0ff */
[----:B------:R-:W-:Y:S02]  /*3e80*/  IADD3 R172, P5, PT, R5, UR35, RZ ;  /* 0x0000002305ac7c10 */ /* 0x000fe4000ffbe0ff */
        /* <DEDUP_REMOVED lines=23> */
[----:B0-----:R-:W-:Y:S02]  /*4000*/  IADD3 R2, P2, PT, R5, UR22, RZ ;  /* 0x0000001605027c10 */ /* 0x001fe4000ff5e0ff */
[----:B------:R-:W-:Y:S02]  /*4010*/  IADD3.X R229, PT, PT, R8, UR67, RZ, P1, !PT ;  /* 0x0000004308e57c10 */ /* 0x000fe40008ffe4ff */
[----:B------:R-:W-:Y:S01]  /*4020*/  IADD3.X R199, PT, PT, R7, UR63, RZ, P5, !PT ;  /* 0x0000003f07c77c10 */ /* 0x000fe2000affe4ff */
[----:B------:R0:W-:Y:S01]  /*4030*/  STL [R1], R2 ;  /* 0x0000000201007387 */ /* 0x0001e20000100800 */
[----:B------:R-:W-:-:S02]  /*4040*/  IADD3 R238, P4, PT, R5, UR24, RZ ;  /* 0x0000001805ee7c10 */ /* 0x000fc4000ff9e0ff */
[----:B------:R-:W-:Y:S02]  /*4050*/  IADD3.X R213, PT, PT, R8, UR65, RZ, P6, !PT ;  /* 0x0000004108d57c10 */ /* 0x000fe4000b7fe4ff */
[C---:B---3--:R-:W-:Y:S02]  /*4060*/  IADD3 R0, P1, PT, R6.reuse, UR22, RZ ;  /* 0x0000001606007c10 */ /* 0x048fe4000ff3e0ff */
[----:B------:R-:W-:Y:S02]  /*4070*/  IADD3 R219, P5, PT, R5, UR26, RZ ;  /* 0x0000001a05db7c10 */ /* 0x000fe4000ffbe0ff */
[----:B------:R-:W-:Y:S01]  /*4080*/  IADD3 R242, P6, PT, R6, UR24, RZ ;  /* 0x0000001806f27c10 */ /* 0x000fe2000ffde0ff */
[----:B------:R3:W-:Y:S01]  /*4090*/  STL [R1+0x8], R0 ;  /* 0x0000080001007387 */ /* 0x0007e20000100800 */
[C---:B------:R-:W-:Y:S02]  /*40a0*/  IADD3.X R235, PT, PT, R7.reuse, UR68, RZ, P4, !PT ;  /* 0x0000004407eb7c10 */ /* 0x040fe4000a7fe4ff */
[----:B------:R-:W-:-:S02]  /*40b0*/  IADD3.X R217, PT, PT, R7, UR66, RZ, P5, !PT ;  /* 0x0000004207d97c10 */ /* 0x000fc4000affe4ff */
[C---:B0-----:R-:W-:Y:S02]  /*40c0*/  IADD3 R2, P4, PT, R5.reuse, UR21, RZ ;  /* 0x0000001505027c10 */ /* 0x041fe4000ff9e0ff */
[----:B------:R-:W-:Y:S02]  /*40d0*/  IADD3.X R240, PT, PT, R8, UR68, RZ, P6, !PT ;  /* 0x0000004408f07c10 */ /* 0x000fe4000b7fe4ff */
[----:B------:R-:W-:Y:S01]  /*40e0*/  IADD3 R246, P5, PT, R5, UR23, RZ ;  /* 0x0000001705f67c10 */ /* 0x000fe2000ffbe0ff */
[----:B------:R0:W-:Y:S01]  /*40f0*/  STL [R1+0x10], R2 ;  /* 0x0000100201007387 */ /* 0x0001e20000100800 */
[----:B---3--:R-:W-:Y:S02]  /*4100*/  IADD3 R0, P6, PT, R6, UR21, RZ ;  /* 0x0000001506007c10 */ /* 0x008fe4000ffde0ff */
[C---:B------:R-:W-:Y:S02]  /*4110*/  IADD3.X R244, PT, PT, R7.reuse, UR69, RZ, P5, !PT ;  /* 0x0000004507f47c10 */ /* 0x040fe4000affe4ff */
[----:B------:R-:W-:Y:S01]  /*4120*/  IADD3.X R252, PT, PT, R7, UR70, RZ, P2, !PT ;  /* 0x0000004607fc7c10 */ /* 0x000fe200097fe4ff */
[----:B------:R3:W-:Y:S01]  /*4130*/  STL [R1+0x18], R0 ;  /* 0x0000180001007387 */ /* 0x0007e20000100800 */
[----:B------:R-:W-:-:S02]  /*4140*/  IADD3 R3, P2, PT, R5, UR9, RZ ;  /* 0x0000000905037c10 */ /* 0x000fc4000ff5e0ff */
[----:B0-----:R-:W-:-:S05]  /*4150*/  IADD3 R2, P5, PT, R5, UR20, RZ ;  /* 0x0000001405027c10 */ /* 0x001fca000ffbe0ff */
[----:B------:R0:W-:Y:S01]  /*4160*/  STL [R1+0x20], R2 ;  /* 0x0000200201007387 */ /* 0x0001e20000100800 */
[----:B---3--:R-:W-:-:S05]  /*4170*/  IADD3 R0, P3, PT, R6, UR20, RZ ;  /* 0x0000001406007c10 */ /* 0x008fca000ff7e0ff */
[----:B------:R3:W-:Y:S01]  /*4180*/  STL [R1+0x28], R0 ;  /* 0x0000280001007387 */ /* 0x0007e20000100800 */
[----:B0-----:R-:W-:-:S03]  /*4190*/  IADD3.X R2, PT, PT, R8, UR70, RZ, P1, !PT ;  /* 0x0000004608027c10 */ /* 0x001fc60008ffe4ff */
[----:B------:R0:W-:Y:S04]  /*41a0*/  STL [R1+0x30], R3 ;  /* 0x0000300301007387 */ /* 0x0001e80000100800 */
[----:B------:R5:W-:Y:S01]  /*41b0*/  STL [R1+0x4], R2 ;  /* 0x0000040201007387 */ /* 0x000be20000100800 */
[----:B---3--:R-:W-:Y:S02]  /*41c0*/  IADD3 R0, P1, PT, R6, UR9, RZ ;  /* 0x0000000906007c10 */ /* 0x008fe4000ff3e0ff */
[----:B0-----:R-:W-:-:S03]  /*41d0*/  IADD3.X R3, PT, PT, R7, UR71, RZ, P4, !PT ;  /* 0x0000004707037c10 */ /* 0x001fc6000a7fe4ff */
[----:B------:R0:W-:Y:S01]  /*41e0*/  STL [R1+0x38], R0 ;  /* 0x0000380001007387 */ /* 0x0001e20000100800 */
[----:B-----5:R-:W-:-:S03]  /*41f0*/  IADD3 R2, P4, PT, R5, UR47, RZ ;  /* 0x0000002f05027c10 */ /* 0x020fc6000ff9e0ff */
[----:B------:R3:W-:Y:S04]  /*4200*/  STL [R1+0xc], R3 ;  /* 0x00000c0301007387 */ /* 0x0007e80000100800 */
[----:B------:R5:W-:Y:S01]  /*4210*/  STL [R1+0x40], R2 ;  /* 0x0000400201007387 */ /* 0x000be20000100800 */
[----:B0-----:R-:W-:Y:S02]  /*4220*/  IADD3.X R0, PT, PT, R8, UR71, RZ, P6, !PT ;  /* 0x0000004708007c10 */ /* 0x001fe4000b7fe4ff */
[----:B---3--:R-:W-:-:S03]  /*4230*/  IADD3 R3, P6, PT, R6, UR47, RZ ;  /* 0x0000002f06037c10 */ /* 0x008fc6000ffde0ff */
[----:B------:R0:W-:Y:S01]  /*4240*/  STL [R1+0x14], R0 ;  /* 0x0000140001007387 */ /* 0x0001e20000100800 */
[----:B-----5:R-:W-:-:S03]  /*4250*/  IADD3.X R2, PT, PT, R7, UR72, RZ, P5, !PT ;  /* 0x0000004807027c10 */ /* 0x020fc6000affe4ff */
[----:B------:R3:W-:Y:S04]  /*4260*/  STL [R1+0x48], R3 ;  /* 0x0000480301007387 */ /* 0x0007e80000100800 */
[----:B------:R5:W-:Y:S01]  /*4270*/  STL [R1+0x1c], R2 ;  /* 0x00001c0201007387 */ /* 0x000be20000100800 */
[----:B0-----:R-:W-:Y:S02]  /*4280*/  IADD3 R0, P5, PT, R5, UR46, RZ ;  /* 0x0000002e05007c10 */ /* 0x001fe4000ffbe0ff */
[----:B---3--:R-:W-:-:S03]  /*4290*/  IADD3.X R3, PT, PT, R8, UR72, RZ, P3, !PT ;  /* 0x0000004808037c10 */ /* 0x008fc60009ffe4ff */
        /* <DEDUP_REMOVED lines=13> */
[----:B-----5:R-:W-:-:S03]  /*4370*/  IADD3.X R2, PT, PT, R8, UR74, RZ, P6, !PT ;  /* 0x0000004a08027c10 */ /* 0x020fc6000b7fe4ff */
[----:B------:R3:W-:Y:S04]  /*4380*/  STL [R1+0x3c], R3 ;  /* 0x00003c0301007387 */ /* 0x0007e80000100800 */
[----:B------:R5:W-:Y:S01]  /*4390*/  STL [R1+0x44], R2 ;  /* 0x0000440201007387 */ /* 0x000be20000100800 */
[----:B0-----:R-:W-:Y:S02]  /*43a0*/  IADD3.X R0, PT, PT, R7, UR75, RZ, P5, !PT ;  /* 0x0000004b07007c10 */ /* 0x001fe4000affe4ff */
[----:B---3--:R-:W-:-:S03]  /*43b0*/  IADD3.X R3, PT, PT, R8, UR75, RZ, P3, !PT ;  /* 0x0000004b08037c10 */ /* 0x008fc60009ffe4ff */
[----:B------:R0:W-:Y:S01]  /*43c0*/  STL [R1+0x4c], R0 ;  /* 0x00004c0001007387 */ /* 0x0001e20000100800 */
[----:B-----5:R-:W-:-:S03]  /*43d0*/  IADD3.X R2, PT, PT, R7, UR76, RZ, P2, !PT ;  /* 0x0000004c07027c10 */ /* 0x020fc600097fe4ff */
[----:B------:R3:W-:Y:S04]  /*43e0*/  STL [R1+0x54], R3 ;  /* 0x0000540301007387 */ /* 0x0007e80000100800 */
[----:B------:R3:W-:Y:S01]  /*43f0*/  STL [R1+0x5c], R2 ;  /* 0x00005c0201007387 */ /* 0x0007e20000100800 */
[----:B0-----:R-:W-:-:S05]  /*4400*/  IADD3.X R0, PT, PT, R8, UR76, RZ, P1, !PT ;  /* 0x0000004c08007c10 */ /* 0x001fca0008ffe4ff */
[----:B-12-4-:R3:W-:Y:S02]  /*4410*/  STL [R1+0x64], R0 ;  /* 0x0000640001007387 */ /* 0x0167e40000100800 */
.L_x_1:
[----:B------:R-:W2:Y:S04]  /*4420*/  LDL R149, [R1] ;  /* 0x0000000001957983 */ /* 0x000ea80000100800 */
[----:B------:R-:W4:Y:S04]  /*4430*/  LDL R69, [R1+0x8] ;  /* 0x0000080001457983 */ /* 0x000f280000100800 */
[----:B------:R-:W5:Y:S04]  /*4440*/  LDL R68, [R1+0x10] ;  /* 0x0000100001447983 */ /* 0x000f680000100800 */
[----:B---3--:R-:W3:Y:S04]  /*4450*/  LDL R151, [R1+0x4] ;  /* 0x0000040001977983 */ /* 0x008ee80000100800 */
[----:B------:R-:W2:Y:S04]  /*4460*/  LDL R185, [R1+0xc] ;  /* 0x00000c0001b97983 */ /* 0x000ea80000100800 */
[----:B------:R-:W2:Y:S04]  /*4470*/  LDL R216, [R1+0x28] ;  /* 0x0000280001d87983 */ /* 0x000ea80000100800 */
[----:B------:R-:W2:Y:S04]  /*4480*/  LDL R218, [R1+0x20] ;  /* 0x0000200001da7983 */ /* 0x000ea80000100800 */
[----:B------:R-:W2:Y:S01]  /*4490*/  LDL R220, [R1+0x18] ;  /* 0x0000180001dc7983 */ /* 0x000ea20000100800 */
[----:B------:R-:W-:-:S02]  /*44a0*/  USHF.R.S32.HI UR7, URZ, 0x1f, UR4 ;  /* 0x0000001fff077899 */ /* 0x000fc40008011404 */
[----:B------:R-:W-:Y:S02]  /*44b0*/  IADD3 R2, P1, PT, R5, UR4, RZ ;  /* 0x0000000405027c10 */ /* 0x000fe4000ff3e0ff */
[----:B------:R-:W-:Y:S01]  /*44c0*/  IADD3 R36, P2, PT, R6, UR4, RZ ;  /* 0x0000000406247c10 */ /* 0x000fe2000ff5e0ff */
[----:B------:R-:W2:Y:S01]  /*44d0*/  LDL R190, [R1+0x24] ;  /* 0x0000240001be7983 */ /* 0x000ea20000100800 */
[----:B------:R-:W-:Y:S02]  /*44e0*/  IADD3.X R3, PT, PT, R7, UR7, RZ, P1, !PT ;  /* 0x0000000707037c10 */ /* 0x000fe40008ffe4ff */
[----:B------:R-:W-:Y:S01]  /*44f0*/  IADD3 R34, P1, PT, R10, UR4, RZ ;  /* 0x000000040a227c10 */ /* 0x000fe2000ff3e0ff */
[----:B------:R-:W2:Y:S01]  /*4500*/  LDL R188, [R1+0x14] ;  /* 0x0000140001bc7983 */ /* 0x000ea20000100800 */
[----:B------:R-:W-:Y:S02]  /*4510*/  IADD3.X R37, PT, PT, R8, UR7, RZ, P2, !PT ;  /* 0x0000000708257c10 */ /* 0x000fe400097fe4ff */
[----:B------:R-:W-:Y:S01]  /*4520*/  IADD3.X R35, PT, PT, R21, UR7, RZ, P1, !PT ;  /* 0x0000000715237c10 */ /* 0x000fe20008ffe4ff */
[----:B------:R-:W2:Y:S01]  /*4530*/  LDL R214, [R1+0x30] ;  /* 0x0000300001d67983 */ /* 0x000ea20000100800 */
[----:B------:R-:W-:-:S02]  /*4540*/  IADD3 R40, P2, PT, R12, UR4, RZ ;  /* 0x000000040c287c10 */ /* 0x000fc4000ff5e0ff */
[----:B------:R-:W-:Y:S01]  /*4550*/  IADD3 R38, P1, PT, R14, UR4, RZ ;  /* 0x000000040e267c10 */ /* 0x000fe2000ff3e0ff */
[----:B------:R0:W3:Y:S01]  /*4560*/  LDG.E.U8 R45, desc[UR14][R34.64] ;  /* 0x0000000e222d7981 */ /* 0x0000e2000c1e1100 */
[----:B------:R-:W-:Y:S02]  /*4570*/  IADD3.X R41, PT, PT, R22, UR7, RZ, P2, !PT ;  /* 0x0000000716297c10 */ /* 0x000fe400097fe4ff */
[----:B------:R-:W-:Y:S01]  /*4580*/  IADD3.X R39, PT, PT, R23, UR7, RZ, P1, !PT ;  /* 0x0000000717277c10 */ /* 0x000fe20008ffe4ff */
[----:B------:R-:W3:Y:S04]  /*4590*/  LDG.E.U8 R36, desc[UR14][R36.64] ;  /* 0x0000000e24247981 */ /* 0x000ee8000c1e1100 */
[----:B------:R1:W3:Y:S01]  /*45a0*/  LDG.E.U8 R44, desc[UR14][R40.64] ;  /* 0x0000000e282c7981 */ /* 0x0002e2000c1e1100 */
[----:B0-----:R-:W-:-:S03]  /*45b0*/  IADD3 R34, P2, PT, R16, UR4, RZ ;  /* 0x0000000410227c10 */ /* 0x001fc6000ff5e0ff */
[----:B------:R0:W3:Y:S01]  /*45c0*/  LDG.E.U8 R43, desc[UR14][R38.64] ;  /* 0x0000000e262b7981 */ /* 0x0000e2000c1e1100 */
[----:B------:R-:W-:-:S03]  /*45d0*/  IADD3.X R35, PT, PT, R24, UR7, RZ, P2, !PT ;  /* 0x0000000718237c10 */ /* 0x000fc600097fe4ff */
[----:B------:R-:W3:Y:S01]  /*45e0*/  LDL R206, [R1+0x1c] ;  /* 0x00001c0001ce7983 */ /* 0x000ee20000100800 */
[----:B-1----:R-:W-:-:S03]  /*45f0*/  IADD3 R40, P1, PT, R18, UR4, RZ ;  /* 0x0000000412287c10 */ /* 0x002fc6000ff3e0ff */
[----:B------:R1:W3:Y:S01]  /*4600*/  LDG.E.U8 R42, desc[UR14][R34.64] ;  /* 0x0000000e222a7981 */ /* 0x0002e2000c1e1100 */
[----:B0-----:R-:W-:Y:S02]  /*4610*/  IADD3 R38, P2, PT, R20, UR4, RZ ;  /* 0x0000000414267c10 */ /* 0x001fe4000ff5e0ff */
[----:B------:R-:W-:Y:S01]  /*4620*/  IADD3.X R41, PT, PT, R25, UR7, RZ, P1, !PT ;  /* 0x0000000719297c10 */ /* 0x000fe20008ffe4ff */
[----:B------:R-:W3:Y:S01]  /*4630*/  LDL R212, [R1+0x38] ;  /* 0x0000380001d47983 */ /* 0x000ee20000100800 */
[----:B------:R-:W-:Y:S02]  /*4640*/  IADD3.X R39, PT, PT, R26, UR7, RZ, P2, !PT ;  /* 0x000000071a277c10 */ /* 0x000fe400097fe4ff */
[----:B------:R-:W-:Y:S01]  /*4650*/  IADD3 R46, P2, PT, R154, UR4, RZ ;  /* 0x000000049a2e7c10 */ /* 0x000fe2000ff5e0ff */
[----:B------:R-:W3:Y:S01]  /*4660*/  LDL R192, [R1+0x2c] ;  /* 0x00002c0001c07983 */ /* 0x000ee20000100800 */
[----:B-1----:R-:W-:Y:S02]  /*4670*/  IADD3 R34, P1, PT, R152, UR4, RZ ;  /* 0x0000000498227c10 */ /* 0x002fe4000ff3e0ff */
[----:B------:R-:W-:Y:S01]  /*4680*/  IADD3.X R47, PT, PT, R153, UR7, RZ, P2, !PT ;  /* 0x00000007992f7c10 */ /* 0x000fe200097fe4ff */
[----:B------:R-:W3:Y:S01]  /*4690*/  LDG.E.U8 R41, desc[UR14][R40.64] ;  /* 0x0000000e28297981 */ /* 0x000ee2000c1e1100 */
[----:B------:R-:W-:-:S02]  /*46a0*/  IADD3.X R35, PT, PT, R27, UR7, RZ, P1, !PT ;  /* 0x000000071b237c10 */ /* 0x000fc40008ffe4ff */
[----:B------:R-:W-:Y:S01]  /*46b0*/  IADD3 R48, P1, PT, R156, UR4, RZ ;  /* 0x000000049c307c10 */ /* 0x000fe2000ff3e0ff */
[----:B------:R-:W3:Y:S03]  /*46c0*/  LDL R208, [R1+0x34] ;  /* 0x0000340001d07983 */ /* 0x000ee60000100800 */
[----:B------:R-:W-:Y:S01]  /*46d0*/  IADD3.X R49, PT, PT, R155, UR7, RZ, P1, !PT ;  /* 0x000000079b317c10 */ /* 0x000fe20008ffe4ff */
[----:B------:R-:W3:Y:S04]  /*46e0*/  LDL R210, [R1+0x40] ;  /* 0x0000400001d27983 */ /* 0x000ee80000100800 */
[----:B------:R-:W3:Y:S04]  /*46f0*/  LDG.E.U8 R40, desc[UR14][R38.64] ;  /* 0x0000000e26287981 */ /* 0x000ee8000c1e1100 */
[----:B------:R-:W3:Y:S04]  /*4700*/  LDG.E.U8 R0, desc[UR14][R48.64] ;  /* 0x0000000e30007981 */ /* 0x000ee8000c1e1100 */
[----:B------:R-:W3:Y:S04]  /*4710*/  LDL R4, [R1+0x3c] ;  /* 0x00003c0001047983 */ /* 0x000ee80000100800 */
[----:B------:R0:W3:Y:S04]  /*4720*/  LDG.E.U8 R39, desc[UR14][R34.64] ;  /* 0x0000000e22277981 */ /* 0x0000e8000c1e1100 */
[----:B------:R1:W3:Y:S04]  /*4730*/  LDG.E.U8 R38, desc[UR14][R46.64] ;  /* 0x0000000e2e267981 */ /* 0x0002e8000c1e1100 */
[----:B------:R-:W3:Y:S01]  /*4740*/  LDL R231, [R1+0x48] ;  /* 0x0000480001e77983 */ /* 0x000ee20000100800 */
[----:B0-----:R-:W-:-:S03]  /*4750*/  IADD3 R34, P2, PT, R158, UR4, RZ ;  /* 0x000000049e227c10 */ /* 0x001fc6000ff5e0ff */
[----:B------:R-:W3:Y:S01]  /*4760*/  LDL R230, [R1+0x44] ;  /* 0x0000440001e67983 */ /* 0x000ee20000100800 */
[----:B-1----:R-:W-:Y:S02]  /*4770*/  IADD3 R46, P1, PT, R160, UR4, RZ ;  /* 0x00000004a02e7c10 */ /* 0x002fe4000ff3e0ff */
[----:B------:R-:W-:Y:S01]  /*4780*/  IADD3.X R35, PT, PT, R157, UR7, RZ, P2, !PT ;  /* 0x000000079d237c10 */ /* 0x000fe200097fe4ff */
[----:B------:R-:W3:Y:S01]  /*4790*/  LDL R228, [R1+0x50] ;  /* 0x0000500001e47983 */ /* 0x000ee20000100800 */
[----:B------:R-:W-:Y:S02]  /*47a0*/  IADD3.X R47, PT, PT, R159, UR7, RZ, P1, !PT ;  /* 0x000000079f2f7c10 */ /* 0x000fe40008ffe4ff */
[----:B------:R-:W-:Y:S01]  /*47b0*/  IADD3 R70, P2, PT, R162, UR4, RZ ;  /* 0x00000004a2467c10 */ /* 0x000fe2000ff5e0ff */
[----:B------:R-:W3:Y:S01]  /*47c0*/  LDL R226, [R1+0x58] ;  /* 0x0000580001e27983 */ /* 0x000ee20000100800 */
[----:B------:R-:W-:Y:S02]  /*47d0*/  IADD3 R48, P1, PT, R164, UR4, RZ ;  /* 0x00000004a4307c10 */ /* 0x000fe4000ff3e0ff */
[----:B------:R-:W-:Y:S01]  /*47e0*/  IADD3.X R71, PT, PT, R161, UR7, RZ, P2, !PT ;  /* 0x00000007a1477c10 */ /* 0x000fe200097fe4ff */
[----:B------:R0:W3:Y:S01]  /*47f0*/  LDG.E.U8 R37, desc[UR14][R46.64] ;  /* 0x0000000e2e257981 */ /* 0x0000e2000c1e1100 */
[----:B------:R-:W-:-:S02]  /*4800*/  IADD3.X R49, PT, PT, R163, UR7, RZ, P1, !PT ;  /* 0x00000007a3317c10 */ /* 0x000fc40008ffe4ff */
[----:B------:R-:W-:Y:S01]  /*4810*/  IADD3 R52, P1, PT, R168, UR4, RZ ;  /* 0x00000004a8347c10 */ /* 0x000fe2000ff3e0ff */
[----:B------:R-:W3:Y:S04]  /*4820*/  LDG.E.U8 R70, desc[UR14][R70.64] ;  /* 0x0000000e46467981 */ /* 0x000ee8000c1e1100 */
[----:B------:R-:W3:Y:S01]  /*4830*/  LDL R224, [R1+0x60] ;  /* 0x0000600001e07983 */ /* 0x000ee20000100800 */
[----:B0-----:R-:W-:-:S03]  /*4840*/  IADD3 R46, P2, PT, R166, UR4, RZ ;  /* 0x00000004a62e7c10 */ /* 0x001fc6000ff5e0ff */
[----:B------:R0:W3:Y:S01]  /*4850*/  LDG.E.U8 R54, desc[UR14][R48.64] ;  /* 0x0000000e30367981 */ /* 0x0000e2000c1e1100 */
[----:B------:R-:W-:Y:S02]  /*4860*/  IADD3.X R47, PT, PT, R165, UR7, RZ, P2, !PT ;  /* 0x00000007a52f7c10 */ /* 0x000fe400097fe4ff */
[----:B------:R-:W-:Y:S01]  /*4870*/  IADD3 R50, P2, PT, R170, UR4, RZ ;  /* 0x00000004aa327c10 */ /* 0x000fe2000ff5e0ff */
[----:B------:R-:W3:Y:S01]  /*4880*/  LDL R222, [R1+0x68] ;  /* 0x0000680001de7983 */ /* 0x000ee20000100800 */
[----:B------:R-:W-:Y:S02]  /*4890*/  IADD3.X R53, PT, PT, R167, UR7, RZ, P1, !PT ;  /* 0x00000007a7357c10 */ /* 0x000fe40008ffe4ff */
[----:B------:R-:W-:Y:S01]  /*48a0*/  IADD3.X R51, PT, PT, R169, UR7, RZ, P2, !PT ;  /* 0x00000007a9337c10 */ /* 0x000fe200097fe4ff */
[----:B------:R-:W3:Y:S01]  /*48b0*/  LDG.E.U8 R47, desc[UR14][R46.64] ;  /* 0x0000000e2e2f7981 */ /* 0x000ee2000c1e1100 */
[----:B0-----:R-:W-:-:S03]  /*48c0*/  IADD3 R48, P1, PT, R172, UR4, RZ ;  /* 0x00000004ac307c10 */ /* 0x001fc6000ff3e0ff */
[----:B------:R0:W3:Y:S01]  /*48d0*/  LDG.E.U8 R71, desc[UR14][R50.64] ;  /* 0x0000000e32477981 */ /* 0x0000e2000c1e1100 */
[----:B------:R-:W-:-:S03]  /*48e0*/  IADD3.X R49, PT, PT, R171, UR7, RZ, P1, !PT ;  /* 0x00000007ab317c10 */ /* 0x000fc60008ffe4ff */
[----:B------:R-:W3:Y:S04]  /*48f0*/  LDG.E.U8 R35, desc[UR14][R34.64] ;  /* 0x0000000e22237981 */ /* 0x000ee8000c1e1100 */
[----:B------:R1:W3:Y:S01]  /*4900*/  LDG.E.U8 R46, desc[UR14][R52.64] ;  /* 0x0000000e342e7981 */ /* 0x0002e2000c1e1100 */
[----:B0-----:R-:W-:-:S03]  /*4910*/  IADD3 R50, P1, PT, R176, UR4, RZ ;  /* 0x00000004b0327c10 */ /* 0x001fc6000ff3e0ff */
[----:B------:R0:W3:Y:S04]  /*4920*/  LDG.E.U8 R76, desc[UR14][R48.64] ;  /* 0x0000000e304c7981 */ /* 0x0000e8000c1e1100 */
[----:B------:R-:W3:Y:S01]  /*4930*/  LDL R34, [R1+0x64] ;  /* 0x0000640001227983 */ /* 0x000ee20000100800 */
[----:B-1----:R-:W-:-:S03]  /*4940*/  IADD3 R52, P2, PT, R174, UR4, RZ ;  /* 0x00000004ae347c10 */ /* 0x002fc6000ff5e0ff */
[----:B------:R-:W3:Y:S01]  /*4950*/  LDG.E.U8 R3, desc[UR14][R2.64] ;  /* 0x0000000e02037981 */ /* 0x000ee2000c1e1100 */
[----:B------:R-:W-:Y:S02]  /*4960*/  IADD3.X R53, PT, PT, R173, UR7, RZ, P2, !PT ;  /* 0x00000007ad357c10 */ /* 0x000fe400097fe4ff */
[----:B0-----:R-:W-:Y:S01]  /*4970*/  IADD3 R48, P2, PT, R178, UR4, RZ ;  /* 0x00000004b2307c10 */ /* 0x001fe2000ff5e0ff */
[----:B------:R-:W-:Y:S01]  /*4980*/  USHF.L.U32 UR8, UR12, 0x1, URZ ;  /* 0x000000010c087899 */ /* 0x000fe200080006ff */
[----:B------:R-:W-:Y:S01]  /*4990*/  IADD3.X R51, PT, PT, R175, UR7, RZ, P1, !PT ;  /* 0x00000007af337c10 */ /* 0x000fe20008ffe4ff */
[----:B------:R0:W3:Y:S01]  /*49a0*/  LDG.E.U8 R77, desc[UR14][R52.64] ;  /* 0x0000000e344d7981 */ /* 0x0000e2000c1e1100 */
[----:B------:R-:W-:-:S03]  /*49b0*/  IADD3.X R49, PT, PT, R177, UR7, RZ, P2, !PT ;  /* 0x00000007b1317c10 */ /* 0x000fc600097fe4ff */
[----:B------:R1:W3:Y:S04]  /*49c0*/  LDG.E.U8 R78, desc[UR14][R50.64] ;  /* 0x0000000e324e7981 */ /* 0x0002e8000c1e1100 */
[----:B------:R1:W3:Y:S01]  /*49d0*/  LDG.E.U8 R79, desc[UR14][R48.64] ;  /* 0x0000000e304f7981 */ /* 0x0002e2000c1e1100 */
[----:B0-----:R-:W-:Y:S01]  /*49e0*/  IADD3 R52, P1, PT, R180, UR4, RZ ;  /* 0x00000004b4347c10 */ /* 0x001fe2000ff3e0ff */
[----:B------:R-:W-:Y:S02]  /*49f0*/  S2UR UR9, SR_CgaCtaId ;  /* 0x00000000000979c3 */ /* 0x000fe40000008800 */
[----:B------:R-:W3:Y:S01]  /*4a00*/  LDL R234, [R1+0x1f8] ;  /* 0x0001f80001ea7983 */ /* 0x000ee20000100800 */
[----:B-1----:R-:W-:Y:S02]  /*4a10*/  IADD3 R50, P2, PT, R182, UR4, RZ ;  /* 0x00000004b6327c10 */ /* 0x002fe4000ff5e0ff */
[----:B------:R-:W-:Y:S01]  /*4a20*/  IADD3.X R53, PT, PT, R179, UR7, RZ, P1, !PT ;  /* 0x00000007b3357c10 */ /* 0x000fe20008ffe4ff */
[----:B------:R-:W3:Y:S01]  /*4a30*/  LDL R236, [R1+0x208] ;  /* 0x0002080001ec7983 */ /* 0x000ee20000100800 */
[----:B------:R-:W-:-:S02]  /*4a40*/  IADD3 R48, P1, PT, R184, UR4, RZ ;  /* 0x00000004b8307c10 */ /* 0x000fc4000ff3e0ff */
[----:B------:R-:W-:Y:S01]  /*4a50*/  IADD3.X R51, PT, PT, R181, UR7, RZ, P2, !PT ;  /* 0x00000007b5337c10 */ /* 0x000fe200097fe4ff */
[----:B------:R0:W3:Y:S01]  /*4a60*/  LDG.E.U8 R128, desc[UR14][R52.64] ;  /* 0x0000000e34807981 */ /* 0x0000e2000c1e1100 */
[----:B------:R-:W-:-:S03]  /*4a70*/  IADD3.X R49, PT, PT, R183, UR7, RZ, P1, !PT ;  /* 0x00000007b7317c10 */ /* 0x000fc60008ffe4ff */
[----:B------:R1:W3:Y:S04]  /*4a80*/  LDG.E.U8 R129, desc[UR14][R50.64] ;  /* 0x0000000e32817981 */ /* 0x0002e8000c1e1100 */
[----:B------:R1:W3:Y:S01]  /*4a90*/  LDG.E.U8 R130, desc[UR14][R48.64] ;  /* 0x0000000e30827981 */ /* 0x0002e2000c1e1100 */
[----:B0-----:R-:W-:-:S03]  /*4aa0*/  IADD3 R52, P2, PT, R187, UR4, RZ ;  /* 0x00000004bb347c10 */ /* 0x001fc6000ff5e0ff */
[----:B------:R-:W3:Y:S01]  /*4ab0*/  LDL R237, [R1+0x210] ;  /* 0x0002100001ed7983 */ /* 0x000ee20000100800 */
[----:B-1----:R-:W-:Y:S02]  /*4ac0*/  IADD3 R50, P1, PT, R191, UR4, RZ ;  /* 0x00000004bf327c10 */ /* 0x002fe4000ff3e0ff */
[----:B------:R-:W-:Y:S01]  /*4ad0*/  IADD3.X R53, PT, PT, R186, UR7, RZ, P2, !PT ;  /* 0x00000007ba357c10 */ /* 0x000fe200097fe4ff */
[----:B------:R-:W3:Y:S01]  /*4ae0*/  LDL R239, [R1+0x218] ;  /* 0x0002180001ef7983 */ /* 0x000ee20000100800 */
[----:B------:R-:W-:Y:S02]  /*4af0*/  IADD3 R48, P2, PT, R194, UR4, RZ ;  /* 0x00000004c2307c10 */ /* 0x000fe4000ff5e0ff */
        /* <DEDUP_REMOVED lines=38> */
[----:B0-----:R-:W-:Y:S02]  /*4d60*/  IADD3 R52, P2, PT, R223, UR4, RZ ;  /* 0x00000004df347c10 */ /* 0x001fe4000ff5e0ff */
[----:B-1----:R-:W-:Y:S02]  /*4d70*/  IADD3 R50, P1, PT, R227, UR4, RZ ;  /* 0x00000004e3327c10 */ /* 0x002fe4000ff3e0ff */
[----:B------:R-:W-:Y:S02]  /*4d80*/  IADD3.X R53, PT, PT, R221, UR7, RZ, P2, !PT ;  /* 0x00000007dd357c10 */ /* 0x000fe400097fe4ff */
[----:B----4-:R-:W-:-:S02]  /*4d90*/  IADD3 R48, P2, PT, R233, UR4, RZ ;  /* 0x00000004e9307c10 */ /* 0x010fc4000ff5e0ff */
[----:B------:R-:W-:Y:S01]  /*4da0*/  IADD3.X R51, PT, PT, R225, UR7, RZ, P1, !PT ;  /* 0x00000007e1337c10 */ /* 0x000fe20008ffe4ff */
[----:B------:R0:W4:Y:S01]  /*4db0*/  LDG.E.U8 R144, desc[UR14][R52.64] ;  /* 0x0000000e34907981 */ /* 0x000122000c1e1100 */
[----:B------:R-:W-:-:S03]  /*4dc0*/  IADD3.X R49, PT, PT, R229, UR7, RZ, P2, !PT ;  /* 0x00000007e5317c10 */ /* 0x000fc600097fe4ff */
[----:B------:R1:W4:Y:S04]  /*4dd0*/  LDG.E.U8 R145, desc[UR14][R50.64] ;  /* 0x0000000e32917981 */ /* 0x000328000c1e1100 */
[----:B------:R5:W4:Y:S01]  /*4de0*/  LDG.E.U8 R146, desc[UR14][R48.64] ;  /* 0x0000000e30927981 */ /* 0x000b22000c1e1100 */
[----:B0-----:R-:W-:Y:S02]  /*4df0*/  IADD3 R52, P1, PT, R238, UR4, RZ ;  /* 0x00000004ee347c10 */ /* 0x001fe4000ff3e0ff */
[----:B-1----:R-:W-:Y:S02]  /*4e00*/  IADD3 R50, P2, PT, R242, UR4, RZ ;  /* 0x00000004f2327c10 */ /* 0x002fe4000ff5e0ff */
[----:B------:R-:W-:Y:S02]  /*4e10*/  IADD3.X R53, PT, PT, R235, UR7, RZ, P1, !PT ;  /* 0x00000007eb357c10 */ /* 0x000fe40008ffe4ff */
[----:B-----5:R-:W-:-:S02]  /*4e20*/  IADD3 R48, P1, PT, R246, UR4, RZ ;  /* 0x00000004f6307c10 */ /* 0x020fc4000ff3e0ff */
[----:B------:R-:W-:Y:S01]  /*4e30*/  IADD3.X R51, PT, PT, R240, UR7, RZ, P2, !PT ;  /* 0x00000007f0337c10 */ /* 0x000fe200097fe4ff */
[----:B------:R0:W5:Y:S01]  /*4e40*/  LDG.E.U8 R147, desc[UR14][R52.64] ;  /* 0x0000000e34937981 */ /* 0x000162000c1e1100 */
[----:B------:R-:W-:-:S03]  /*4e50*/  IADD3.X R49, PT, PT, R244, UR7, RZ, P1, !PT ;  /* 0x00000007f4317c10 */ /* 0x000fc60008ffe4ff */
[----:B------:R2:W4:Y:S01]  /*4e60*/  LDG.E.U8 R148, desc[UR14][R50.64] ;  /* 0x0000000e32947981 */ /* 0x000522000c1e1100 */
[----:B0-----:R-:W-:Y:S02]  /*4e70*/  IADD3 R52, P2, PT, R250, UR4, RZ ;  /* 0x00000004fa347c10 */ /* 0x001fe4000ff5e0ff */
[----:B--2---:R-:W-:Y:S02]  /*4e80*/  IADD3 R50, P1, PT, R149, UR4, RZ ;  /* 0x0000000495327c10 */ /* 0x004fe4000ff3e0ff */
[----:B------:R-:W-:Y:S01]  /*4e90*/  IADD3.X R53, PT, PT, R248, UR7, RZ, P2, !PT ;  /* 0x00000007f8357c10 */ /* 0x000fe200097fe4ff */
[----:B------:R0:W2:Y:S01]  /*4ea0*/  LDG.E.U8 R149, desc[UR14][R48.64] ;  /* 0x0000000e30957981 */ /* 0x0000a2000c1e1100 */
[----:B------:R-:W-:Y:S02]  /*4eb0*/  IADD3.X R51, PT, PT, R252, UR7, RZ, P1, !PT ;  /* 0x00000007fc337c10 */ /* 0x000fe40008ffe4ff */
[----:B------:R-:W-:Y:S01]  /*4ec0*/  IADD3 R68, P1, PT, R68, UR4, RZ ;  /* 0x0000000444447c10 */ /* 0x000fe2000ff3e0ff */
[----:B------:R-:W2:Y:S01]  /*4ed0*/  LDG.E.U8 R150, desc[UR14][R52.64] ;  /* 0x0000000e34967981 */ /* 0x000ea2000c1e1100 */
[----:B0-----:R-:W-:-:S04]  /*4ee0*/  IADD3 R48, P2, PT, R69, UR4, RZ ;  /* 0x0000000445307c10 */ /* 0x001fc8000ff5e0ff */
[----:B---3--:R-:W-:Y:S02]  /*4ef0*/  IADD3.X R49, PT, PT, R151, UR7, RZ, P2, !PT ;  /* 0x0000000797317c10 */ /* 0x008fe400097fe4ff */
[----:B------:R-:W-:Y:S01]  /*4f00*/  IADD3.X R69, PT, PT, R185, UR7, RZ, P1, !PT ;  /* 0x00000007b9457c10 */ /* 0x000fe20008ffe4ff */
[----:B------:R-:W3:Y:S04]  /*4f10*/  LDG.E.U8 R151, desc[UR14][R50.64] ;  /* 0x0000000e32977981 */ /* 0x000ee8000c1e1100 */
[----:B------:R0:W2:Y:S02]  /*4f20*/  LDG.E.U8 R185, desc[UR14][R48.64] ;  /* 0x0000000e30b97981 */ /* 0x0000a4000c1e1100 */
[----:B0-----:R-:W-:Y:S02]  /*4f30*/  IADD3 R48, P3, PT, R216, UR4, RZ ;  /* 0x00000004d8307c10 */ /* 0x001fe4000ff7e0ff */
[----:B------:R-:W2:Y:S01]  /*4f40*/  LDL R216, [R1+0x4c] ;  /* 0x00004c0001d87983 */ /* 0x000ea20000100800 */
[----:B------:R-:W-:-:S03]  /*4f50*/  IADD3 R50, P1, PT, R218, UR4, RZ ;  /* 0x00000004da327c10 */ /* 0x000fc6000ff3e0ff */
[----:B------:R-:W3:Y:S01]  /*4f60*/  LDL R218, [R1+0x54] ;  /* 0x0000540001da7983 */ /* 0x000ee20000100800 */
[----:B------:R-:W-:-:S03]  /*4f70*/  IADD3 R52, P2, PT, R220, UR4, RZ ;  /* 0x00000004dc347c10 */ /* 0x000fc6000ff5e0ff */
[----:B------:R-:W3:Y:S01]  /*4f80*/  LDL R220, [R1+0x5c] ;  /* 0x00005c0001dc7983 */ /* 0x000ee20000100800 */
[----:B------:R-:W-:Y:S02]  /*4f90*/  IADD3.X R49, PT, PT, R190, UR7, RZ, P3, !PT ;  /* 0x00000007be317c10 */ /* 0x000fe40009ffe4ff */
[----:B------:R-:W-:Y:S02]  /*4fa0*/  IADD3.X R53, PT, PT, R188, UR7, RZ, P2, !PT ;  /* 0x00000007bc357c10 */ /* 0x000fe400097fe4ff */
[----:B------:R0:W3:Y:S01]  /*4fb0*/  LDG.E.U8 R188, desc[UR14][R68.64] ;  /* 0x0000000e44bc7981 */ /* 0x0000e2000c1e1100 */
[----:B------:R-:W-:-:S03]  /*4fc0*/  IADD3.X R51, PT, PT, R206, UR7, RZ, P1, !PT ;  /* 0x00000007ce337c10 */ /* 0x000fc60008ffe4ff */
[----:B------:R1:W3:Y:S01]  /*4fd0*/  LDG.E.U8 R206, desc[UR14][R48.64] ;  /* 0x0000000e30ce7981 */ /* 0x0002e2000c1e1100 */
[----:B------:R-:W-:-:S03]  /*4fe0*/  VIADD R2, R6, UR12 ;  /* 0x0000000c06027c36 */ /* 0x000fc60008000000 */
[----:B------:R1:W4:Y:S01]  /*4ff0*/  LDG.E.U8 R190, desc[UR14][R52.64] ;  /* 0x0000000e34be7981 */ /* 0x000322000c1e1100 */
[----:B0-----:R-:W-:Y:S02]  /*5000*/  IADD3 R68, P2, PT, R214, UR4, RZ ;  /* 0x00000004d6447c10 */ /* 0x001fe4000ff5e0ff */
[----:B-1----:R-:W-:Y:S02]  /*5010*/  IADD3 R48, P1, PT, R212, UR4, RZ ;  /* 0x00000004d4307c10 */ /* 0x002fe4000ff3e0ff */
[----:B------:R-:W-:Y:S02]  /*5020*/  IADD3.X R69, PT, PT, R192, UR7, RZ, P2, !PT ;  /* 0x00000007c0457c10 */ /* 0x000fe400097fe4ff */
[----:B------:R0:W4:Y:S01]  /*5030*/  LDG.E.U8 R192, desc[UR14][R50.64] ;  /* 0x0000000e32c07981 */ /* 0x000122000c1e1100 */
[----:B------:R-:W-:Y:S02]  /*5040*/  IADD3.X R49, PT, PT, R208, UR7, RZ, P1, !PT ;  /* 0x00000007d0317c10 */ /* 0x000fe40008ffe4ff */
[----:B------:R-:W-:Y:S01]  /*5050*/  IADD3 R52, P2, PT, R210, UR4, RZ ;  /* 0x00000004d2347c10 */ /* 0x000fe2000ff5e0ff */
[----:B------:R-:W4:Y:S01]  /*5060*/  LDG.E.U8 R68, desc[UR14][R68.64] ;  /* 0x0000000e44447981 */ /* 0x000f22000c1e1100 */
[----:B0-----:R-:W-:-:S02]  /*5070*/  VIADD R50, R5, UR12 ;  /* 0x0000000c05327c36 */ /* 0x001fc40008000000 */
[----:B------:R-:W-:Y:S01]  /*5080*/  IADD3.X R53, PT, PT, R4, UR7, RZ, P2, !PT ;  /* 0x0000000704357c10 */ /* 0x000fe200097fe4ff */
[----:B------:R0:W4:Y:S02]  /*5090*/  LDG.E.U8 R69, desc[UR14][R48.64] ;  /* 0x0000000e30457981 */ /* 0x000124000c1e1100 */
[----:B------:R-:W-:Y:S01]  /*50a0*/  IADD3 R50, P1, PT, R50, UR4, RZ ;  /* 0x0000000432327c10 */ /* 0x000fe2000ff3e0ff */
[----:B------:R-:W-:Y:S01]  /*50b0*/  VIADD R4, R5, UR8 ;  /* 0x0000000805047c36 */ /* 0x000fe20008000000 */
[----:B------:R1:W4:Y:S02]  /*50c0*/  LDG.E.U8 R208, desc[UR14][R52.64] ;  /* 0x0000000e34d07981 */ /* 0x000324000c1e1100 */
[----:B------:R-:W-:Y:S02]  /*50d0*/  IADD3.X R51, PT, PT, R9, UR7, RZ, P1, !PT ;  /* 0x0000000709337c10 */ /* 0x000fe40008ffe4ff */
[----:B0-----:R-:W-:Y:S01]  /*50e0*/  IADD3 R48, P2, PT, R2, UR4, RZ ;  /* 0x0000000402307c10 */ /* 0x001fe2000ff5e0ff */
[----:B------:R-:W-:Y:S01]  /*50f0*/  VIADD R2, R6, UR8 ;  /* 0x0000000806027c36 */ /* 0x000fe20008000000 */
[----:B------:R-:W-:Y:S01]  /*5100*/  UIMAD UR8, UR12, 0x3, URZ ;  /* 0x000000030c0878a4 */ /* 0x000fe2000f8e02ff */
[----:B------:R0:W4:Y:S01]  /*5110*/  LDG.E.U8 R210, desc[UR14][R50.64] ;  /* 0x0000000e32d27981 */ /* 0x000122000c1e1100 */
[----:B------:R-:W-:-:S02]  /*5120*/  IADD3.X R49, PT, PT, R11, UR7, RZ, P2, !PT ;  /* 0x000000070b317c10 */ /* 0x000fc400097fe4ff */
[----:B-1----:R-:W-:-:S03]  /*5130*/  IADD3 R52, P1, PT, R4, UR4, RZ ;  /* 0x0000000404347c10 */ /* 0x002fc6000ff3e0ff */
[----:B------:R1:W4:Y:S01]  /*5140*/  LDG.E.U8 R212, desc[UR14][R48.64] ;  /* 0x0000000e30d47981 */ /* 0x000322000c1e1100 */
[----:B------:R-:W-:Y:S02]  /*5150*/  IADD3.X R53, PT, PT, R13, UR7, RZ, P1, !PT ;  /* 0x000000070d357c10 */ /* 0x000fe40008ffe4ff */
[----:B0-----:R-:W-:-:S03]  /*5160*/  IADD3 R50, P2, PT, R2, UR4, RZ ;  /* 0x0000000402327c10 */ /* 0x001fc6000ff5e0ff */
[----:B------:R-:W4:Y:S01]  /*5170*/  LDG.E.U8 R52, desc[UR14][R52.64] ;  /* 0x0000000e34347981 */ /* 0x000f22000c1e1100 */
[----:B-1----:R-:W-:Y:S01]  /*5180*/  VIADD R48, R5, UR8 ;  /* 0x0000000805307c36 */ /* 0x002fe20008000000 */
[----:B------:R-:W-:-:S04]  /*5190*/  IADD3.X R51, PT, PT, R15, UR7, RZ, P2, !PT ;  /* 0x000000070f337c10 */ /* 0x000fc800097fe4ff */
[----:B------:R-:W-:Y:S01]  /*51a0*/  IADD3 R48, P1, PT, R48, UR4, RZ ;  /* 0x0000000430307c10 */ /* 0x000fe2000ff3e0ff */
[----:B------:R0:W4:Y:S03]  /*51b0*/  LDG.E.U8 R53, desc[UR14][R50.64] ;  /* 0x0000000e32357981 */ /* 0x000126000c1e1100 */
[----:B------:R-:W-:-:S05]  /*51c0*/  IADD3.X R49, PT, PT, R17, UR7, RZ, P1, !PT ;  /* 0x0000000711317c10 */ /* 0x000fca0008ffe4ff */
[----:B------:R1:W4:Y:S01]  /*51d0*/  LDG.E.U8 R214, desc[UR14][R48.64] ;  /* 0x0000000e30d67981 */ /* 0x000322000c1e1100 */
[----:B0-----:R-:W-:-:S05]  /*51e0*/  VIADD R50, R6, UR8 ;  /* 0x0000000806327c36 */ /* 0x001fca0008000000 */
[----:B------:R-:W-:Y:S02]  /*51f0*/  IADD3 R50, P2, PT, R50, UR4, RZ ;  /* 0x0000000432327c10 */ /* 0x000fe4000ff5e0ff */
[----:B-1----:R-:W-:Y:S02]  /*5200*/  IADD3 R48, P1, PT, R231, UR4, RZ ;  /* 0x00000004e7307c10 */ /* 0x002fe4000ff3e0ff */
[----:B------:R-:W-:Y:S02]  /*5210*/  IADD3.X R51, PT, PT, R19, UR7, RZ, P2, !PT ;  /* 0x0000000713337c10 */ /* 0x000fe400097fe4ff */
[----:B------:R-:W-:-:S03]  /*5220*/  IADD3.X R49, PT, PT, R230, UR7, RZ, P1, !PT ;  /* 0x00000007e6317c10 */ /* 0x000fc60008ffe4ff */
[----:B------:R-:W4:Y:S04]  /*5230*/  LDG.E.U8 R50, desc[UR14][R50.64] ;  /* 0x0000000e32327981 */ /* 0x000f28000c1e1100 */
[----:B------:R0:W4:Y:S02]  /*5240*/  LDG.E.U8 R51, desc[UR14][R48.64] ;  /* 0x0000000e30337981 */ /* 0x000124000c1e1100 */
[----:B0-----:R-:W-:-:S04]  /*5250*/  IADD3 R48, P1, PT, R228, UR4, RZ ;  /* 0x00000004e4307c10 */ /* 0x001fc8000ff3e0ff */
[----:B--2---:R-:W-:-:S05]  /*5260*/  IADD3.X R49, PT, PT, R216, UR7, RZ, P1, !PT ;  /* 0x00000007d8317c10 */ /* 0x004fca0008ffe4ff */
[----:B------:R0:W2:Y:S02]  /*5270*/  LDG.E.U8 R216, desc[UR14][R48.64] ;  /* 0x0000000e30d87981 */ /* 0x0000a4000c1e1100 */
[----:B0-----:R-:W-:-:S04]  /*5280*/  IADD3 R48, P1, PT, R226, UR4, RZ ;  /* 0x00000004e2307c10 */ /* 0x001fc8000ff3e0ff */
[----:B---3--:R-:W-:-:S05]  /*5290*/  IADD3.X R49, PT, PT, R218, UR7, RZ, P1, !PT ;  /* 0x00000007da317c10 */ /* 0x008fca0008ffe4ff */
[----:B------:R0:W3:Y:S02]  /*52a0*/  LDG.E.U8 R218, desc[UR14][R48.64] ;  /* 0x0000000e30da7981 */ /* 0x0000e4000c1e1100 */
[----:B0-----:R-:W-:-:S04]  /*52b0*/  IADD3 R48, P1, PT, R224, UR4, RZ ;  /* 0x00000004e0307c10 */ /* 0x001fc8000ff3e0ff */
[----:B------:R-:W-:-:S05]  /*52c0*/  IADD3.X R49, PT, PT, R220, UR7, RZ, P1, !PT ;  /* 0x00000007dc317c10 */ /* 0x000fca0008ffe4ff */
[----:B------:R0:W2:Y:S02]  /*52d0*/  LDG.E.U8 R220, desc[UR14][R48.64] ;  /* 0x0000000e30dc7981 */ /* 0x0000a4000c1e1100 */
[----:B0-----:R-:W-:-:S04]  /*52e0*/  IADD3 R48, P1, PT, R222, UR4, RZ ;  /* 0x00000004de307c10 */ /* 0x001fc8000ff3e0ff */
[----:B------:R-:W-:-:S05]  /*52f0*/  IADD3.X R49, PT, PT, R34, UR7, RZ, P1, !PT ;  /* 0x0000000722317c10 */ /* 0x000fca0008ffe4ff */
[----:B------:R0:W2:Y:S01]  /*5300*/  LDG.E.U8 R48, desc[UR14][R48.64] ;  /* 0x0000000e30307981 */ /* 0x0000a2000c1e1100 */
[----:B------:R-:W1:Y:S01]  /*5310*/  S2R R222, SR_TID.X ;  /* 0x0000000000de7919 */ /* 0x000e620000002100 */
[----:B------:R-:W0:Y:S01]  /*5320*/  S2R R230, SR_TID.X ;  /* 0x0000000000e67919 */ /* 0x000e220000002100 */
[----:B------:R-:W0:Y:S01]  /*5330*/  S2UR UR8, SR_CgaCtaId ;  /* 0x00000000000879c3 */ /* 0x000e220000008800 */
[----:B------:R-:W-:Y:S01]  /*5340*/  UMOV UR7, 0x400 ;  /* 0x0000040000077882 */ /* 0x000fe20000000000 */
[C---:B-1----:R-:W-:Y:S02]  /*5350*/  LOP3.LUT R224, R222.reuse, 0x60, RZ, 0xc0, !PT ;  /* 0x00000060dee07812 */ /* 0x042fe400078ec0ff */
[C---:B------:R-:W-:Y:S01]  /*5360*/  LOP3.LUT R4, R222.reuse, 0x7, RZ, 0xc0, !PT ;  /* 0x00000007de047812 */ /* 0x040fe200078ec0ff */
[----:B------:R-:W-:-:S04]  /*5370*/  IMAD.SHL.U32 R34, R222, 0x2, RZ ;  /* 0x00000002de227824 */ /* 0x000fc800078e00ff */
[----:B------:R-:W-:-:S04]  /*5380*/  IMAD R2, R224, 0x4, R4 ;  /* 0x00000004e0027824 */ /* 0x000fc800078e0204 */
[----:B------:R-:W-:Y:S01]  /*5390*/  IMAD.SHL.U32 R2, R2, 0x10, RZ ;  /* 0x0000001002027824 */ /* 0x000fe200078e00ff */
[----:B------:R-:W-:Y:S01]  /*53a0*/  SHF.R.S32.HI R228, RZ, 0x1, R222 ;  /* 0x00000001ffe47819 */ /* 0x000fe200000114de */
[----:B------:R-:W-:-:S03]  /*53b0*/  IMAD.SHL.U32 R232, R222, 0x40, RZ ;  /* 0x00000040dee87824 */ /* 0x000fc600078e00ff */
[----:B------:R-:W-:Y:S02]  /*53c0*/  LOP3.LUT R2, R2, 0x30, R34, 0x78, !PT ;  /* 0x0000003002027812 */ /* 0x000fe400078e7822 */
[----:B------:R-:W-:-:S03]  /*53d0*/  SGXT R228, R228, 0x1 ;  /* 0x00000001e4e4781a */ /* 0x000fc60000000200 */
[----:B------:R-:W-:Y:S01]  /*53e0*/  IMAD R4, R4, 0x100, R2 ;  /* 0x0000010004047824 */ /* 0x000fe200078e0202 */
[----:B------:R-:W-:Y:S02]  /*53f0*/  LOP3.LUT R2, R232, 0x40, RZ, 0xc0, !PT ;  /* 0x00000040e8027812 */ /* 0x000fe400078ec0ff */
[----:B------:R-:W-:Y:S02]  /*5400*/  LOP3.LUT R34, R222, 0x4, RZ, 0xc0, !PT ;  /* 0x00000004de227812 */ /* 0x000fe400078ec0ff */
[----:B------:R-:W-:Y:S01]  /*5410*/  LOP3.LUT R2, R2, 0x120, R228, 0xf8, !PT ;  /* 0x0000012002027812 */ /* 0x000fe200078ef8e4 */
[----:B0-----:R-:W-:-:S04]  /*5420*/  ULEA UR7, UR8, UR7, 0x18 ;  /* 0x0000000708077291 */ /* 0x001fc8000f8ec0ff */
[----:B------:R-:W-:Y:S01]  /*5430*/  IMAD R2, R34, 0x80, R2 ;  /* 0x0000008022027824 */ /* 0x000fe200078e0202 */
[----:B------:R-:W-:Y:S01]  /*5440*/  LOP3.LUT R34, R230, 0x7f, RZ, 0xc0, !PT ;  /* 0x0000007fe6227812 */ /* 0x000fe200078ec0ff */
[----:B------:R-:W-:Y:S01]  /*5450*/  BAR.SYNC.DEFER_BLOCKING 0x0 ;  /* 0x0000000000007b1d */ /* 0x000fe20000010000 */
[----:B------:R-:W-:-:S05]  /*5460*/  SHF.R.S32.HI R226, RZ, 0x3, R222 ;  /* 0x00000003ffe27819 */ /* 0x000fca00000114de */
[----:B------:R-:W-:Y:S01]  /*5470*/  UMOV UR8, 0x400 ;  /* 0x0000040000087882 */ /* 0x000fe20000000000 */
[----:B------:R-:W-:Y:S01]  /*5480*/  LOP3.LUT R231, R222, 0x7f, RZ, 0xc0, !PT ;  /* 0x0000007fdee77812 */ /* 0x000fe200078ec0ff */
[----:B------:R-:W5:Y:S04]  /*5490*/  LDL R230, [R1+0x1a0] ;  /* 0x0001a00001e67983 */ /* 0x000f680000100800 */
[----:B------:R0:W-:Y:S04]  /*54a0*/  STS.U8 [R34+UR7+0x4800], R0 ;  /* 0x0048000022007988 */ /* 0x0001e80008000007 */
[----:B------:R1:W-:Y:S01]  /*54b0*/  STS.U8 [R34+UR7+0x4000], R3 ;  /* 0x0040000322007988 */ /* 0x0003e20008000007 */
[----:B0-----:R-:W-:-:S03]  /*54c0*/  LOP3.LUT R0, R34, 0x10, RZ, 0x3c, !PT ;  /* 0x0000001022007812 */ /* 0x001fc600078e3cff */
[----:B------:R-:W-:Y:S01]  /*54d0*/  STS.U8 [R34+UR7+0x4080], R36 ;  /* 0x0040802422007988 */ /* 0x000fe20008000007 */
[----:B-1----:R-:W-:-:S03]  /*54e0*/  LOP3.LUT R3, R34, 0x20, RZ, 0x3c, !PT ;  /* 0x0000002022037812 */ /* 0x002fc600078e3cff */
[----:B------:R-:W-:Y:S04]  /*54f0*/  STS.U8 [R34+UR7+0x4880], R35 ;  /* 0x0048802322007988 */ /* 0x000fe80008000007 */
[----:B------:R-:W-:Y:S04]  /*5500*/  STS.U8 [R34+UR7+0x5000], R132 ;  /* 0x0050008422007988 */ /* 0x000fe80008000007 */
[----:B------:R-:W-:Y:S04]  /*5510*/  STS.U8 [R34+UR7+0x5080], R133 ;  /* 0x0050808522007988 */ /* 0x000fe80008000007 */
[----:B------:R-:W-:Y:S04]  /*5520*/  STS.U8 [R34+UR7+0x5800], R149 ;  /* 0x0058009522007988 */ /* 0x000fe80008000007 */
[----:B------:R-:W-:Y:S04]  /*5530*/  STS.U8 [R34+UR7+0x5880], R150 ;  /* 0x0058809622007988 */ /* 0x000fe80008000007 */
[----:B----4-:R-:W-:Y:S04]  /*5540*/  STS.U8 [R0+UR7+0x4100], R210 ;  /* 0x004100d200007988 */ /* 0x010fe80008000007 */
[----:B------:R-:W-:Y:S04]  /*5550*/  STS.U8 [R0+UR7+0x4180], R212 ;  /* 0x004180d400007988 */ /* 0x000fe80008000007 */
[----:B------:R-:W-:Y:S04]  /*5560*/  STS.U8 [R0+UR7+0x4900], R37 ;  /* 0x0049002500007988 */ /* 0x000fe80008000007 */
[----:B------:R-:W-:Y:S04]  /*5570*/  STS.U8 [R0+UR7+0x4980], R70 ;  /* 0x0049804600007988 */ /* 0x000fe80008000007 */
[----:B------:R-:W-:Y:S04]  /*5580*/  STS.U8 [R0+UR7+0x5100], R134 ;  /* 0x0051008600007988 */ /* 0x000fe80008000007 */
[----:B------:R-:W-:Y:S04]  /*5590*/  STS.U8 [R0+UR7+0x5180], R135 ;  /* 0x0051808700007988 */ /* 0x000fe80008000007 */
[----:B------:R-:W-:Y:S04]  /*55a0*/  STS.U8 [R0+UR7+0x5900], R151 ;  /* 0x0059009700007988 */ /* 0x000fe80008000007 */
[----:B------:R0:W-:Y:S04]  /*55b0*/  STS.U8 [R0+UR7+0x5980], R185 ;  /* 0x005980b900007988 */ /* 0x0001e80008000007 */
[----:B------:R-:W-:Y:S04]  /*55c0*/  STS.U8 [R3+UR7+0x4200], R52 ;  /* 0x0042003403007988 */ /* 0x000fe80008000007 */
[----:B------:R-:W-:Y:S01]  /*55d0*/  STS.U8 [R3+UR7+0x4280], R53 ;  /* 0x0042803503007988 */ /* 0x000fe20008000007 */
[----:B0-----:R-:W-:-:S03]  /*55e0*/  LOP3.LUT R0, R34, 0x30, RZ, 0x3c, !PT ;  /* 0x0000003022007812 */ /* 0x001fc600078e3cff */
[----:B------:R0:W-:Y:S04]  /*55f0*/  STS.U8 [R3+UR7+0x4a00], R54 ;  /* 0x004a003603007988 */ /* 0x0001e80008000007 */
[----:B------:R-:W-:Y:S04]  /*5600*/  STS.U8 [R3+UR7+0x4a80], R47 ;  /* 0x004a802f03007988 */ /* 0x000fe80008000007 */
[----:B------:R-:W-:Y:S04]  /*5610*/  STS.U8 [R3+UR7+0x5200], R136 ;  /* 0x0052008803007988 */ /* 0x000fe80008000007 */
[----:B------:R-:W-:Y:S04]  /*5620*/  STS.U8 [R3+UR7+0x5280], R137 ;  /* 0x0052808903007988 */ /* 0x000fe80008000007 */
[----:B------:R-:W-:Y:S04]  /*5630*/  STS.U8 [R3+UR7+0x5a00], R188 ;  /* 0x005a00bc03007988 */ /* 0x000fe80008000007 */
[----:B------:R1:W-:Y:S01]  /*5640*/  STS.U8 [R3+UR7+0x5a80], R190 ;  /* 0x005a80be03007988 */ /* 0x0003e20008000007 */
[----:B------:R-:W-:-:S03]  /*5650*/  LOP3.LUT R35, R34, 0x70, RZ, 0x3c, !PT ;  /* 0x0000007022237812 */ /* 0x000fc600078e3cff */
[----:B------:R-:W-:Y:S01]  /*5660*/  STS.U8 [R0+UR7+0x4300], R214 ;  /* 0x004300d600007988 */ /* 0x000fe20008000007 */
[----:B------:R-:W-:Y:S01]  /*5670*/  SGXT R226, R226, 0x1 ;  /* 0x00000001e2e2781a */ /* 0x000fe20000000200 */
[----:B------:R-:W-:Y:S01]  /*5680*/  ULEA UR8, UR9, UR8, 0x18 ;  /* 0x0000000809087291 */ /* 0x000fe2000f8ec0ff */
[----:B0-----:R-:W-:Y:S01]  /*5690*/  IMAD.SHL.U32 R54, R222, 0x10, RZ ;  /* 0x00000010de367824 */ /* 0x001fe200078e00ff */
[----:B------:R-:W4:Y:S01]  /*56a0*/  LDL R185, [R1+0x104] ;  /* 0x0001040001b97983 */ /* 0x000f220000100800 */
[----:B-1----:R-:W-:-:S03]  /*56b0*/  LOP3.LUT R3, R34, 0x40, RZ, 0x3c, !PT ;  /* 0x0000004022037812 */ /* 0x002fc600078e3cff */
        /* <DEDUP_REMOVED lines=10> */
[----:B------:R-:W-:Y:S04]  /*5760*/  STS.U8 [R3+UR7+0x4c00], R76 ;  /* 0x004c004c03007988 */ /* 0x000fe80008000007 */
[----:B------:R-:W-:Y:S04]  /*5770*/  STS.U8 [R3+UR7+0x4c80], R77 ;  /* 0x004c804d03007988 */ /* 0x000fe80008000007 */
[----:B------:R-:W-:Y:S04]  /*5780*/  STS.U8 [R3+UR7+0x5400], R141 ;  /* 0x0054008d03007988 */ /* 0x000fe80008000007 */
[----:B------:R-:W-:Y:S04]  /*5790*/  STS.U8 [R3+UR7+0x5480], R142 ;  /* 0x0054808e03007988 */ /* 0x000fe80008000007 */
[----:B------:R-:W-:Y:S04]  /*57a0*/  STS.U8 [R3+UR7+0x5c00], R68 ;  /* 0x005c004403007988 */ /* 0x000fe80008000007 */
[----:B------:R0:W-:Y:S04]  /*57b0*/  STS.U8 [R3+UR7+0x5c80], R69 ;  /* 0x005c804503007988 */ /* 0x0001e80008000007 */
[----:B------:R-:W-:Y:S01]  /*57c0*/  STS.U8 [R0+UR7+0x4500], R43 ;  /* 0x0045002b00007988 */ /* 0x000fe20008000007 */
[----:B------:R-:W-:-:S02]  /*57d0*/  LOP3.LUT R49, R226, 0x90, RZ, 0xc0, !PT ;  /* 0x00000090e2317812 */ /* 0x000fc400078ec0ff */
[----:B------:R-:W-:Y:S01]  /*57e0*/  LOP3.LUT R54, R54, 0x140, RZ, 0xc0, !PT ;  /* 0x0000014036367812 */ /* 0x000fe200078ec0ff */
[----:B------:R-:W-:Y:S01]  /*57f0*/  USHF.R.S32.HI UR9, URZ, 0x1f, UR5 ;  /* 0x0000001fff097899 */ /* 0x000fe20008011405 */
[----:B------:R-:W4:Y:S01]  /*5800*/  LDL R192, [R1+0x138] ;  /* 0x0001380001c07983 */ /* 0x000f220000100800 */
[----:B0-----:R-:W-:-:S03]  /*5810*/  LOP3.LUT R3, R34, 0x60, RZ, 0x3c, !PT ;  /* 0x0000006022037812 */ /* 0x001fc600078e3cff */
[----:B------:R-:W-:Y:S04]  /*5820*/  STS.U8 [R0+UR7+0x4580], R42 ;  /* 0x0045802a00007988 */ /* 0x000fe80008000007 */
        /* <DEDUP_REMOVED lines=12> */
[----:B--2---:R-:W-:Y:S04]  /*58f0*/  STS.U8 [R3+UR7+0x5e00], R216 ;  /* 0x005e00d803007988 */ /* 0x004fe80008000007 */
[----:B---3--:R0:W-:Y:S04]  /*5900*/  STS.U8 [R3+UR7+0x5e80], R218 ;  /* 0x005e80da03007988 */ /* 0x0081e80008000007 */
[----:B------:R-:W-:Y:S04]  /*5910*/  STS.U8 [R35+UR7+0x4700], R39 ;  /* 0x0047002723007988 */ /* 0x000fe80008000007 */
[----:B------:R-:W-:Y:S04]  /*5920*/  STS.U8 [R35+UR7+0x4780], R38 ;  /* 0x0047802623007988 */ /* 0x000fe80008000007 */
[----:B------:R-:W-:Y:S04]  /*5930*/  STS.U8 [R35+UR7+0x4f00], R130 ;  /* 0x004f008223007988 */ /* 0x000fe80008000007 */
[----:B------:R-:W-:Y:S04]  /*5940*/  STS.U8 [R35+UR7+0x4f80], R131 ;  /* 0x004f808323007988 */ /* 0x000fe80008000007 */
[----:B-----5:R-:W-:Y:S04]  /*5950*/  STS.U8 [R35+UR7+0x5700], R147 ;  /* 0x0057009323007988 */ /* 0x020fe80008000007 */
[----:B------:R-:W-:Y:S04]  /*5960*/  STS.U8 [R35+UR7+0x5780], R148 ;  /* 0x0057809423007988 */ /* 0x000fe80008000007 */
[----:B------:R-:W-:Y:S04]  /*5970*/  STS.U8 [R35+UR7+0x5f00], R220 ;  /* 0x005f00dc23007988 */ /* 0x000fe80008000007 */
[----:B------:R-:W-:Y:S01]  /*5980*/  STS.U8 [R35+UR7+0x5f80], R48 ;  /* 0x005f803023007988 */ /* 0x000fe20008000007 */
[----:B------:R-:W-:Y:S01]  /*5990*/  BAR.SYNC.DEFER_BLOCKING 0x0 ;  /* 0x0000000000007b1d */ /* 0x000fe20000010000 */
[----:B------:R-:W-:-:S05]  /*59a0*/  LOP3.LUT R49, R49, 0x10, R222, 0x78, !PT ;  /* 0x0000001031317812 */ /* 0x000fca00078e78de */
[----:B------:R-:W-:Y:S01]  /*59b0*/  IMAD.IADD R2, R2, 0x1, R49 ;  /* 0x0000000102027824 */ /* 0x000fe200078e0231 */
[----:B0-----:R-:W-:Y:S01]  /*59c0*/  LOP3.LUT R3, R4, 0x40, RZ, 0x3c, !PT ;  /* 0x0000004004037812 */ /* 0x001fe200078e3cff */
[----:B------:R-:W2:Y:S03]  /*59d0*/  LDL R190, [R1+0x150] ;  /* 0x0001500001be7983 */ /* 0x000ea60000100800 */
[----:B------:R-:W-:Y:S01]  /*59e0*/  LOP3.LUT R0, R2, 0x20, RZ, 0x3c, !PT ;  /* 0x0000002002007812 */ /* 0x000fe200078e3cff */
[----:B------:R-:W3:Y:S04]  /*59f0*/  LDL R188, [R1+0x158] ;  /* 0x0001580001bc7983 */ /* 0x000ee80000100800 */
[----:B------:R-:W5:Y:S04]  /*5a00*/  LDL R210, [R1+0x160] ;  /* 0x0001600001d27983 */ /* 0x000f680000100800 */
[----:B------:R-:W2:Y:S04]  /*5a10*/  LDL R212, [R1+0x170] ;  /* 0x0001700001d47983 */ /* 0x000ea80000100800 */
[----:B------:R-:W0:Y:S04]  /*5a20*/  LDSM.16.M88.4 R76, [R4+UR8+0x4000] ;  /* 0x00400008044c783b */ /* 0x000e280008000200 */
[----:B------:R-:W1:Y:S04]  /*5a30*/  LDSM.16.MT88.4 R148, [R2+UR8] ;  /* 0x000000080294783b */ /* 0x000e680008004200 */
[----:B------:R-:W1:Y:S04]  /*5a40*/  LDSM.16.MT88.4 R68, [R2+UR8+0x400] ;  /* 0x000400080244783b */ /* 0x000e680008004200 */
[----:B------:R-:W1:Y:S04]  /*5a50*/  LDSM.16.MT88.4 R36, [R0+UR8] ;  /* 0x000000080024783b */ /* 0x000e680008004200 */
[----:B------:R-:W1:Y:S04]  /*5a60*/  LDSM.16.MT88.4 R132, [R0+UR8+0x400] ;  /* 0x000400080084783b */ /* 0x000e680008004200 */
[----:B------:R-:W1:Y:S04]  /*5a70*/  LDSM.16.MT88.4 R48, [R2+UR8+0x800] ;  /* 0x000800080230783b */ /* 0x000e680008004200 */
[----:B------:R-:W1:Y:S04]  /*5a80*/  LDSM.16.MT88.4 R40, [R2+UR8+0xc00] ;  /* 0x000c00080228783b */ /* 0x000e680008004200 */
[----:B------:R-:W1:Y:S04]  /*5a90*/  LDSM.16.MT88.4 R144, [R0+UR8+0xc00] ;  /* 0x000c00080090783b */ /* 0x000e680008004200 */
[----:B------:R-:W2:Y:S04]  /*5aa0*/  LDL R214, [R1+0x168] ;  /* 0x0001680001d67983 */ /* 0x000ea80000100800 */
[----:B------:R-:W2:Y:S01]  /*5ab0*/  LDL R216, [R1+0x164] ;  /* 0x0001640001d87983 */ /* 0x000ea20000100800 */
[----:B0-----:R-:W-:-:S03]  /*5ac0*/  F2FP.F16.E4M3.UNPACK_B R44, R76 ;  /* 0x0000004cff2c723e */ /* 0x001fc600020006ff */
[----:B------:R-:W2:Y:S01]  /*5ad0*/  LDL R206, [R1+0x180] ;  /* 0x0001800001ce7983 */ /* 0x000ea20000100800 */
[----:B------:R-:W-:Y:S01]  /*5ae0*/  F2FP.F16.E4M3.UNPACK_B R45, R77 ;  /* 0x0000004dff2d723e */ /* 0x000fe200020006ff */
[----:B-1----:R-:W-:Y:S02]  /*5af0*/  IMAD.MOV.U32 R140, RZ, RZ, R148 ;  /* 0x000000ffff8c7224 */ /* 0x002fe400078e0094 */
[----:B------:R-:W2:Y:S01]  /*5b00*/  LDL R218, [R1+0x188] ;  /* 0x0001880001da7983 */ /* 0x000ea20000100800 */
[----:B------:R-:W-:Y:S02]  /*5b10*/  IMAD.MOV.U32 R141, RZ, RZ, R150 ;  /* 0x000000ffff8d7224 */ /* 0x000fe400078e0096 */
[----:B------:R-:W-:Y:S01]  /*5b20*/  IMAD.MOV.U32 R142, RZ, RZ, R68 ;  /* 0x000000ffff8e7224 */ /* 0x000fe200078e0044 */
[----:B------:R-:W2:Y:S01]  /*5b30*/  LDL R208, [R1+0x17c] ;  /* 0x00017c0001d07983 */ /* 0x000ea20000100800 */
[----:B------:R-:W-:Y:S02]  /*5b40*/  IMAD.MOV.U32 R143, RZ, RZ, R70 ;  /* 0x000000ffff8f7224 */ /* 0x000fe400078e0046 */
[----:B------:R-:W-:Y:S01]  /*5b50*/  IMAD.MOV.U32 R128, RZ, RZ, R36 ;  /* 0x000000ffff807224 */ /* 0x000fe200078e0024 */
[----:B------:R-:W2:Y:S01]  /*5b60*/  LDL R220, [R1+0x190] ;  /* 0x0001900001dc7983 */ /* 0x000ea20000100800 */
[----:B------:R-:W-:-:S02]  /*5b70*/  IMAD.MOV.U32 R129, RZ, RZ, R38 ;  /* 0x000000ffff817224 */ /* 0x000fc400078e0026 */
[----:B------:R-:W-:Y:S02]  /*5b80*/  IMAD.MOV.U32 R130, RZ, RZ, R132 ;  /* 0x000000ffff827224 */ /* 0x000fe400078e0084 */
[----:B------:R-:W-:Y:S01]  /*5b90*/  IMAD.MOV.U32 R131, RZ, RZ, R134 ;  /* 0x000000ffff837224 */ /* 0x000fe200078e0086 */
[-C--:B------:R-:W-:Y:S08]  /*5ba0*/  HMMA.16816.F32 R140, R140, R44.reuse, RZ ;  /* 0x0000002c8c8c723c */ /* 0x080ff000000018ff */
[----:B------:R-:W-:Y:S01]  /*5bb0*/  HMMA.16816.F32 R128, R128, R44, RZ ;  /* 0x0000002c8080723c */ /* 0x000fe200000018ff */
[----:B------:R-:W0:Y:S01]  /*5bc0*/  LDSM.16.MT88.4 R44, [R0+UR8+0x800] ;  /* 0x00080008002c783b */ /* 0x000e220008004200 */
[----:B------:R-:W-:Y:S01]  /*5bd0*/  IMAD.MOV.U32 R148, RZ, RZ, R149 ;  /* 0x000000ffff947224 */ /* 0x000fe200078e0095 */
[----:B------:R-:W-:Y:S01]  /*5be0*/  F2FP.F16.E4M3.UNPACK_B R76, R76.H1 ;  /* 0x0000004cff4c723e */ /* 0x000fe200030006ff */
[----:B------:R-:W-:Y:S01]  /*5bf0*/  IMAD.MOV.U32 R149, RZ, RZ, R151 ;  /* 0x000000ffff957224 */ /* 0x000fe200078e0097 */
[----:B------:R-:W-:Y:S01]  /*5c00*/  F2FP.F16.E4M3.UNPACK_B R77, R77.H1 ;  /* 0x0000004dff4d723e */ /* 0x000fe200030006ff */
[----:B------:R-:W-:-:S02]  /*5c10*/  IMAD.MOV.U32 R150, RZ, RZ, R69 ;  /* 0x000000ffff967224 */ /* 0x000fc400078e0045 */
[----:B------:R-:W-:Y:S02]  /*5c20*/  IMAD.MOV.U32 R151, RZ, RZ, R71 ;  /* 0x000000ffff977224 */ /* 0x000fe400078e0047 */
[----:B------:R-:W-:Y:S02]  /*5c30*/  IMAD.MOV.U32 R36, RZ, RZ, R37 ;  /* 0x000000ffff247224 */ /* 0x000fe400078e0025 */
[----:B------:R-:W-:Y:S02]  /*5c40*/  IMAD.MOV.U32 R37, RZ, RZ, R39 ;  /* 0x000000ffff257224 */ /* 0x000fe400078e0027 */
[----:B------:R-:W-:Y:S01]  /*5c50*/  IMAD.MOV.U32 R38, RZ, RZ, R133 ;  /* 0x000000ffff267224 */ /* 0x000fe200078e0085 */
[-C--:B------:R-:W-:Y:S01]  /*5c60*/  HMMA.16816.F32 R68, R148, R76.reuse, R140 ;  /* 0x0000004c9444723c */ /* 0x080fe2000000188c */
[----:B------:R-:W-:Y:S01]  /*5c70*/  IMAD.MOV.U32 R39, RZ, RZ, R135 ;  /* 0x000000ffff277224 */ /* 0x000fe200078e0087 */
[----:B------:R-:W-:Y:S01]  /*5c80*/  F2FP.F16.E4M3.UNPACK_B R136, R78 ;  /* 0x0000004eff88723e */ /* 0x000fe200020006ff */
[----:B------:R-:W-:Y:S01]  /*5c90*/  IMAD.MOV.U32 R148, RZ, RZ, R48 ;  /* 0x000000ffff947224 */ /* 0x000fe200078e0030 */
[----:B------:R-:W-:Y:S01]  /*5ca0*/  F2FP.F16.E4M3.UNPACK_B R137, R79 ;  /* 0x0000004fff89723e */ /* 0x000fe200020006ff */
[----:B------:R-:W-:Y:S01]  /*5cb0*/  IMAD.MOV.U32 R149, RZ, RZ, R50 ;  /* 0x000000ffff957224 */ /* 0x000fe200078e0032 */
[----:B------:R-:W1:Y:S02]  /*5cc0*/  LDSM.16.MT88.4 R132, [R2+UR8+0x1000] ;  /* 0x001000080284783b */ /* 0x000e640008004200 */
[----:B------:R-:W-:Y:S01]  /*5cd0*/  HMMA.16816.F32 R128, R36, R76, R128 ;  /* 0x0000004c2480723c */ /* 0x000fe20000001880 */
[----:B------:R-:W-:Y:S01]  /*5ce0*/  IMAD.MOV.U32 R150, RZ, RZ, R40 ;  /* 0x000000ffff967224 */ /* 0x000fe200078e0028 */
[----:B------:R-:W1:Y:S01]  /*5cf0*/  LDSM.16.M88.4 R36, [R3+UR8+0x4000] ;  /* 0x004000080324783b */ /* 0x000e620008000200 */
[----:B------:R-:W-:-:S03]  /*5d00*/  IMAD.MOV.U32 R151, RZ, RZ, R42 ;  /* 0x000000ffff977224 */ /* 0x000fc600078e002a */
[----:B------:R-:W1:Y:S06]  /*5d10*/  LDSM.16.MT88.4 R140, [R2+UR8+0x1400] ;  /* 0x00140008028c783b */ /* 0x000e6c0008004200 */
[----:B------:R-:W-:Y:S01]  /*5d20*/  HMMA.16816.F32 R68, R148, R136, R68 ;  /* 0x000000889444723c */ /* 0x000fe20000001844 */
[----:B------:R-:W-:Y:S02]  /*5d30*/  IMAD.MOV.U32 R150, RZ, RZ, R144 ;  /* 0x000000ffff967224 */ /* 0x000fe400078e0090 */
[----:B------:R-:W-:Y:S02]  /*5d40*/  IMAD.MOV.U32 R151, RZ, RZ, R146 ;  /* 0x000000ffff977224 */ /* 0x000fe400078e0092 */
[----:B0-----:R-:W-:-:S02]  /*5d50*/  IMAD.MOV.U32 R148, RZ, RZ, R44 ;  /* 0x000000ffff947224 */ /* 0x001fc400078e002c */
[----:B------:R-:W-:Y:S01]  /*5d60*/  IMAD.MOV.U32 R149, RZ, RZ, R46 ;  /* 0x000000ffff957224 */ /* 0x000fe200078e002e */
[----:B------:R-:W-:Y:S02]  /*5d70*/  F2FP.F16.E4M3.UNPACK_B R52, R78.H1 ;  /* 0x0000004eff34723e */ /* 0x000fe400030006ff */
[----:B------:R-:W-:Y:S02]  /*5d80*/  F2FP.F16.E4M3.UNPACK_B R53, R79.H1 ;  /* 0x0000004fff35723e */ /* 0x000fe400030006ff */
[----:B------:R-:W0:Y:S02]  /*5d90*/  LDSM.16.MT88.4 R76, [R0+UR8+0x1000] ;  /* 0x00100008004c783b */ /* 0x000e240008004200 */
[----:B------:R-:W-:Y:S02]  /*5da0*/  HMMA.16816.F32 R148, R148, R136, R128 ;  /* 0x000000889494723c */ /* 0x000fe40000001880 */
[----:B------:R-:W0:Y:S01]  /*5db0*/  LDSM.16.MT88.4 R128, [R0+UR8+0x1400] ;  /* 0x001400080080783b */ /* 0x000e220008004200 */
[----:B------:R-:W-:-:S02]  /*5dc0*/  IMAD.MOV.U32 R48, RZ, RZ, R49 ;  /* 0x000000ffff307224 */ /* 0x000fc400078e0031 */
[----:B------:R-:W-:Y:S02]  /*5dd0*/  IMAD.MOV.U32 R49, RZ, RZ, R51 ;  /* 0x000000ffff317224 */ /* 0x000fe400078e0033 */
[----:B------:R-:W-:Y:S02]  /*5de0*/  IMAD.MOV.U32 R50, RZ, RZ, R41 ;  /* 0x000000ffff327224 */ /* 0x000fe400078e0029 */
[----:B------:R-:W-:Y:S02]  /*5df0*/  IMAD.MOV.U32 R51, RZ, RZ, R43 ;  /* 0x000000ffff337224 */ /* 0x000fe400078e002b */
[----:B------:R-:W-:Y:S02]  /*5e00*/  IMAD.MOV.U32 R40, RZ, RZ, R45 ;  /* 0x000000ffff287224 */ /* 0x000fe400078e002d */
[----:B------:R-:W-:Y:S02]  /*5e10*/  IMAD.MOV.U32 R41, RZ, RZ, R47 ;  /* 0x000000ffff297224 */ /* 0x000fe400078e002f */
[----:B------:R-:W-:Y:S01]  /*5e20*/  IMAD.MOV.U32 R42, RZ, RZ, R145 ;  /* 0x000000ffff2a7224 */ /* 0x000fe200078e0091 */
[----:B------:R-:W-:Y:S01]  /*5e30*/  HMMA.16816.F32 R48, R48, R52, R68 ;  /* 0x000000343030723c */ /* 0x000fe20000001844 */
[----:B------:R-:W-:Y:S01]  /*5e40*/  IMAD.MOV.U32 R43, RZ, RZ, R147 ;  /* 0x000000ffff2b7224 */ /* 0x000fe200078e0093 */
[----:B------:R-:W4:Y:S01]  /*5e50*/  LDSM.16.MT88.4 R68, [R2+UR8+0x1c00] ;  /* 0x001c00080244783b */ /* 0x000f220008004200 */
[----:B-1----:R-:W-:-:S05]  /*5e60*/  IMAD.MOV.U32 R144, RZ, RZ, R132 ;  /* 0x000000ffff907224 */ /* 0x002fca00078e0084 */
[----:B------:R-:W-:Y:S01]  /*5e70*/  HMMA.16816.F32 R148, R40, R52, R148 ;  /* 0x000000342894723c */ /* 0x000fe20000001894 */
[----:B------:R-:W-:Y:S01]  /*5e80*/  F2FP.F16.E4M3.UNPACK_B R52, R36 ;  /* 0x00000024ff34723e */ /* 0x000fe200020006ff */
[----:B------:R-:W-:Y:S01]  /*5e90*/  IMAD.MOV.U32 R145, RZ, RZ, R134 ;  /* 0x000000ffff917224 */ /* 0x000fe200078e0086 */
[----:B------:R-:W-:Y:S01]  /*5ea0*/  F2FP.F16.E4M3.UNPACK_B R53, R37 ;  /* 0x00000025ff35723e */ /* 0x000fe200020006ff */
[----:B------:R-:W-:Y:S01]  /*5eb0*/  IMAD.MOV.U32 R146, RZ, RZ, R140 ;  /* 0x000000ffff927224 */ /* 0x000fe200078e008c */
[----:B------:R-:W-:Y:S01]  /*5ec0*/  LDSM.16.MT88.4 R40, [R0+UR8+0x1800] ;  /* 0x001800080028783b */ /* 0x000fe20008004200 */
[----:B------:R-:W-:-:S07]  /*5ed0*/  IMAD.MOV.U32 R147, RZ, RZ, R142 ;  /* 0x000000ffff937224 */ /* 0x000fce00078e008e */
[----:B------:R-:W-:Y:S01]  /*5ee0*/  HMMA.16816.F32 R144, R144, R52, R48 ;  /* 0x000000349090723c */ /* 0x000fe20000001830 */
[----:B------:R-:W1:Y:S01]  /*5ef0*/  LDSM.16.MT88.4 R48, [R2+UR8+0x1800] ;  /* 0x001800080230783b */ /* 0x000e620008004200 */
[----:B0-----:R-:W-:Y:S02]  /*5f00*/  IMAD.MOV.U32 R44, RZ, RZ, R76 ;  /* 0x000000ffff2c7224 */ /* 0x001fe400078e004c */
[----:B------:R-:W-:Y:S02]  /*5f10*/  IMAD.MOV.U32 R45, RZ, RZ, R78 ;  /* 0x000000ffff2d7224 */ /* 0x000fe400078e004e */
[----:B------:R-:W-:Y:S02]  /*5f20*/  IMAD.MOV.U32 R46, RZ, RZ, R128 ;  /* 0x000000ffff2e7224 */ /* 0x000fe400078e0080 */
[----:B------:R-:W-:-:S07]  /*5f30*/  IMAD.MOV.U32 R47, RZ, RZ, R130 ;  /* 0x000000ffff2f7224 */ /* 0x000fce00078e0082 */
[----:B------:R-:W-:Y:S01]  /*5f40*/  HMMA.16816.F32 R148, R44, R52, R148 ;  /* 0x000000342c94723c */ /* 0x000fe20000001894 */
[----:B------:R-:W0:Y:S01]  /*5f50*/  LDSM.16.MT88.4 R44, [R0+UR8+0x1c00] ;  /* 0x001c0008002c783b */ /* 0x000e220008004200 */
[----:B------:R-:W-:Y:S01]  /*5f60*/  IMAD.MOV.U32 R132, RZ, RZ, R133 ;  /* 0x000000ffff847224 */ /* 0x000fe200078e0085 */
[----:B------:R-:W-:Y:S01]  /*5f70*/  F2FP.F16.E4M3.UNPACK_B R36, R36.H1 ;  /* 0x00000024ff24723e */ /* 0x000fe200030006ff */
[----:B------:R-:W-:Y:S01]  /*5f80*/  IMAD.MOV.U32 R133, RZ, RZ, R135 ;  /* 0x000000ffff857224 */ /* 0x000fe200078e0087 */
[----:B------:R-:W-:Y:S01]  /*5f90*/  F2FP.F16.E4M3.UNPACK_B R37, R37.H1 ;  /* 0x00000025ff25723e */ /* 0x000fe200030006ff */
[----:B------:R-:W-:Y:S02]  /*5fa0*/  IMAD.MOV.U32 R134, RZ, RZ, R141 ;  /* 0x000000ffff867224 */ /* 0x000fe400078e008d */
[----:B------:R-:W-:Y:S02]  /*5fb0*/  IMAD.MOV.U32 R135, RZ, RZ, R143 ;  /* 0x000000ffff877224 */ /* 0x000fe400078e008f */
[----:B------:R-:W-:Y:S01]  /*5fc0*/  IMAD.MOV.U32 R76, RZ, RZ, R77 ;  /* 0x000000ffff4c7224 */ /* 0x000fe200078e004d */
[----:B------:R-:W-:Y:S01]  /*5fd0*/  F2FP.F16.E4M3.UNPACK_B R136, R38 ;  /* 0x00000026ff88723e */ /* 0x000fe200020006ff */
[----:B------:R-:W-:Y:S01]  /*5fe0*/  IMAD.MOV.U32 R77, RZ, RZ, R79 ;  /* 0x000000ffff4d7224 */ /* 0x000fe200078e004f */
[----:B------:R-:W-:Y:S01]  /*5ff0*/  F2FP.F16.E4M3.UNPACK_B R137, R39 ;  /* 0x00000027ff89723e */ /* 0x000fe200020006ff */
[----:B------:R-:W-:Y:S01]  /*6000*/  IMAD.MOV.U32 R78, RZ, RZ, R129 ;  /* 0x000000ffff4e7224 */ /* 0x000fe200078e0081 */
[-C--:B------:R-:W-:Y:S01]  /*6010*/  HMMA.16816.F32 R144, R132, R36.reuse, R144 ;  /* 0x000000248490723c */ /* 0x080fe20000001890 */
[----:B------:R-:W-:Y:S01]  /*6020*/  IMAD.MOV.U32 R79, RZ, RZ, R131 ;  /* 0x000000ffff4f7224 */ /* 0x000fe200078e0083 */
[----:B------:R-:W-:Y:S04]  /*6030*/  LDSM.16.MT88.4 R132, [R2+UR8+0x2000] ;  /* 0x002000080284783b */ /* 0x000fe80008004200 */
[----:B------:R-:W0:Y:S02]  /*6040*/  LDSM.16.M88.4 R128, [R4+UR8+0x4080] ;  /* 0x004080080480783b */ /* 0x000e240008000200 */
[----:B------:R-:W-:Y:S01]  /*6050*/  HMMA.16816.F32 R76, R76, R36, R148 ;  /* 0x000000244c4c723c */ /* 0x000fe20000001894 */
[----:B----4-:R-:W-:Y:S01]  /*6060*/  IMAD.MOV.U32 R150, RZ, RZ, R68 ;  /* 0x000000ffff967224 */ /* 0x010fe200078e0044 */
[----:B------:R-:W4:Y:S01]  /*6070*/  LDSM.16.MT88.4 R140, [R2+UR8+0x2400] ;  /* 0x00240008028c783b */ /* 0x000f220008004200 */
[----:B-1----:R-:W-:-:S02]  /*6080*/  IMAD.MOV.U32 R148, RZ, RZ, R48 ;  /* 0x000000ffff947224 */ /* 0x002fc400078e0030 */
[----:B------:R-:W-:Y:S02]  /*6090*/  IMAD.MOV.U32 R149, RZ, RZ, R50 ;  /* 0x000000ffff957224 */ /* 0x000fe400078e0032 */
[----:B------:R-:W-:-:S07]  /*60a0*/  IMAD.MOV.U32 R151, RZ, RZ, R70 ;  /* 0x000000ffff977224 */ /* 0x000fce00078e0046 */
[----:B------:R-:W-:Y:S01]  /*60b0*/  HMMA.16816.F32 R144, R148, R136, R144 ;  /* 0x000000889490723c */ /* 0x000fe20000001890 */
[----:B------:R-:W-:Y:S02]  /*60c0*/  IMAD.MOV.U32 R148, RZ, RZ, R40 ;  /* 0x000000ffff947224 */ /* 0x000fe400078e0028 */
[----:B------:R-:W-:Y:S02]  /*60d0*/  IMAD.MOV.U32 R149, RZ, RZ, R42 ;  /* 0x000000ffff957224 */ /* 0x000fe400078e002a */
[----:B0-----:R-:W-:Y:S02]  /*60e0*/  IMAD.MOV.U32 R150, RZ, RZ, R44 ;  /* 0x000000ffff967224 */ /* 0x001fe400078e002c */
[----:B------:R-:W-:Y:S01]  /*60f0*/  IMAD.MOV.U32 R151, RZ, RZ, R46 ;  /* 0x000000ffff977224 */ /* 0x000fe200078e002e */
[----:B------:R-:W-:Y:S02]  /*6100*/  F2FP.F16.E4M3.UNPACK_B R52, R38.H1 ;  /* 0x00000026ff34723e */ /* 0x000fe400030006ff */
[----:B------:R-:W-:-:S02]  /*6110*/  F2FP.F16.E4M3.UNPACK_B R53, R39.H1 ;  /* 0x00000027ff35723e */ /* 0x000fc400030006ff */
[----:B------:R-:W0:Y:S02]  /*6120*/  LDSM.16.MT88.4 R36, [R0+UR8+0x2000] ;  /* 0x002000080024783b */ /* 0x000e240008004200 */
[----:B------:R-:W-:Y:S02]  /*6130*/  HMMA.16816.F32 R148, R148, R136, R76 ;  /* 0x000000889494723c */ /* 0x000fe4000000184c */
[----:B------:R-:W1:Y:S01]  /*6140*/  LDSM.16.MT88.4 R76, [R0+UR8+0x2400] ;  /* 0x00240008004c783b */ /* 0x000e620008004200 */
[----:B------:R-:W-:Y:S02]  /*6150*/  IMAD.MOV.U32 R48, RZ, RZ, R49 ;  /* 0x000000ffff307224 */ /* 0x000fe400078e0031 */
[----:B------:R-:W-:Y:S02]  /*6160*/  IMAD.MOV.U32 R49, RZ, RZ, R51 ;  /* 0x000000ffff317224 */ /* 0x000fe400078e0033 */
[----:B------:R-:W-:Y:S02]  /*6170*/  IMAD.MOV.U32 R50, RZ, RZ, R69 ;  /* 0x000000ffff327224 */ /* 0x000fe400078e0045 */
[----:B------:R-:W-:-:S02]  /*6180*/  IMAD.MOV.U32 R51, RZ, RZ, R71 ;  /* 0x000000ffff337224 */ /* 0x000fc400078e0047 */
[----:B------:R-:W-:Y:S01]  /*6190*/  IMAD.MOV.U32 R40, RZ, RZ, R41 ;  /* 0x000000ffff287224 */ /* 0x000fe200078e0029 */
[----:B------:R-:W-:Y:S01]  /*61a0*/  LDSM.16.MT88.4 R68, [R0+UR8+0x2800] ;  /* 0x002800080044783b */ /* 0x000fe20008004200 */
[----:B------:R-:W-:Y:S02]  /*61b0*/  IMAD.MOV.U32 R41, RZ, RZ, R43 ;  /* 0x000000ffff297224 */ /* 0x000fe400078e002b */
[----:B------:R-:W-:Y:S01]  /*61c0*/  IMAD.MOV.U32 R42, RZ, RZ, R45 ;  /* 0x000000ffff2a7224 */ /* 0x000fe200078e002d */
[-C--:B------:R-:W-:Y:S01]  /*61d0*/  HMMA.16816.F32 R48, R48, R52.reuse, R144 ;  /* 0x000000343030723c */ /* 0x080fe20000001890 */
[----:B------:R-:W-:Y:S02]  /*61e0*/  IMAD.MOV.U32 R43, RZ, RZ, R47 ;  /* 0x000000ffff2b7224 */ /* 0x000fe400078e002f */
[----:B------:R-:W3:Y:S05]  /*61f0*/  LDSM.16.MT88.4 R44, [R2+UR8+0x2800] ;  /* 0x00280008022c783b */ /* 0x000eea0008004200 */
[----:B------:R-:W-:Y:S01]  /*6200*/  HMMA.16816.F32 R148, R40, R52, R148 ;  /* 0x000000342894723c */ /* 0x000fe20000001894 */
[----:B------:R-:W-:Y:S01]  /*6210*/  F2FP.F16.E4M3.UNPACK_B R52, R128 ;  /* 0x00000080ff34723e */ /* 0x000fe200020006ff */
[----:B------:R-:W-:Y:S01]  /*6220*/  IMAD.MOV.U32 R40, RZ, RZ, R132 ;  /* 0x000000ffff287224 */ /* 0x000fe200078e0084 */
[----:B------:R-:W-:Y:S01]  /*6230*/  F2FP.F16.E4M3.UNPACK_B R53, R129 ;  /* 0x00000081ff35723e */ /* 0x000fe200020006ff */
[----:B------:R-:W-:-:S02]  /*6240*/  IMAD.MOV.U32 R41, RZ, RZ, R134 ;  /* 0x000000ffff297224 */ /* 0x000fc400078e0086 */
[----:B----4-:R-:W-:Y:S02]  /*6250*/  IMAD.MOV.U32 R42, RZ, RZ, R140 ;  /* 0x000000ffff2a7224 */ /* 0x010fe400078e008c */
[----:B------:R-:W-:Y:S02]  /*6260*/  IMAD.MOV.U32 R43, RZ, RZ, R142 ;  /* 0x000000ffff2b7224 */ /* 0x000fe400078e008e */
[----:B0-----:R-:W-:-:S05]  /*6270*/  IMAD.MOV.U32 R144, RZ, RZ, R36 ;  /* 0x000000ffff907224 */ /* 0x001fca00078e0024 */
[----:B------:R-:W-:Y:S01]  /*6280*/  HMMA.16816.F32 R40, R40, R52, R48 ;  /* 0x000000342828723c */ /* 0x000fe20000001830 */
[----:B------:R-:W0:Y:S01]  /*6290*/  LDSM.16.MT88.4 R48, [R2+UR8+0x2c00] ;  /* 0x002c00080230783b */ /* 0x000e220008004200 */
[----:B------:R-:W-:Y:S02]  /*62a0*/  IMAD.MOV.U32 R145, RZ, RZ, R38 ;  /* 0x000000ffff917224 */ /* 0x000fe400078e0026 */
[----:B-1----:R-:W-:Y:S02]  /*62b0*/  IMAD.MOV.U32 R146, RZ, RZ, R76 ;  /* 0x000000ffff927224 */ /* 0x002fe400078e004c */
[----:B------:R-:W-:-:S07]  /*62c0*/  IMAD.MOV.U32 R147, RZ, RZ, R78 ;  /* 0x000000ffff937224 */ /* 0x000fce00078e004e */
[----:B------:R-:W-:Y:S01]  /*62d0*/  HMMA.16816.F32 R148, R144, R52, R148 ;  /* 0x000000349094723c */ /* 0x000fe20000001894 */
[----:B------:R-:W1:Y:S01]  /*62e0*/  LDSM.16.MT88.4 R144, [R0+UR8+0x2c00] ;  /* 0x002c00080090783b */ /* 0x000e620008004200 */
        /* <DEDUP_REMOVED lines=13> */
[----:B------:R-:W4:Y:S04]  /*63c0*/  LDSM.16.M88.4 R132, [R3+UR8+0x4080] ;  /* 0x004080080384783b */ /* 0x000f280008000200 */
[----:B------:R-:W2:Y:S02]  /*63d0*/  LDSM.16.MT88.4 R76, [R2+UR8+0x3000] ;  /* 0x00300008024c783b */ /* 0x000ea40008004200 */
[----:B------:R-:W-:Y:S01]  /*63e0*/  HMMA.16816.F32 R148, R36, R128, R148 ;  /* 0x000000802494723c */ /* 0x000fe20000001894 */
[----:B---3--:R-:W-:Y:S01]  /*63f0*/  IMAD.MOV.U32 R36, RZ, RZ, R44 ;  /* 0x000000ffff247224 */ /* 0x008fe200078e002c */
[----:B------:R-:W3:Y:S01]  /*6400*/  LDSM.16.MT88.4 R140, [R2+UR8+0x3400] ;  /* 0x00340008028c783b */ /* 0x000ee20008004200 */
[----:B------:R-:W-:-:S02]  /*6410*/  IMAD.MOV.U32 R37, RZ, RZ, R46 ;  /* 0x000000ffff257224 */ /* 0x000fc400078e002e */
[----:B0-----:R-:W-:Y:S02]  /*6420*/  IMAD.MOV.U32 R38, RZ, RZ, R48 ;  /* 0x000000ffff267224 */ /* 0x001fe400078e0030 */
[----:B------:R-:W-:-:S07]  /*6430*/  IMAD.MOV.U32 R39, RZ, RZ, R50 ;  /* 0x000000ffff277224 */ /* 0x000fce00078e0032 */
[----:B------:R-:W-:Y:S01]  /*6440*/  HMMA.16816.F32 R36, R36, R136, R40 ;  /* 0x000000882424723c */ /* 0x000fe20000001828 */
[----:B------:R-:W-:Y:S02]  /*6450*/  IMAD.MOV.U32 R40, RZ, RZ, R68 ;  /* 0x000000ffff287224 */ /* 0x000fe400078e0044 */
[----:B------:R-:W-:Y:S02]  /*6460*/  IMAD.MOV.U32 R41, RZ, RZ, R70 ;  /* 0x000000ffff297224 */ /* 0x000fe400078e0046 */
[----:B-1----:R-:W-:Y:S02]  /*6470*/  IMAD.MOV.U32 R42, RZ, RZ, R144 ;  /* 0x000000ffff2a7224 */ /* 0x002fe400078e0090 */
[----:B------:R-:W-:Y:S01]  /*6480*/  IMAD.MOV.U32 R43, RZ, RZ, R146 ;  /* 0x000000ffff2b7224 */ /* 0x000fe200078e0092 */
[----:B------:R-:W-:Y:S02]  /*6490*/  F2FP.F16.E4M3.UNPACK_B R52, R130.H1 ;  /* 0x00000082ff34723e */ /* 0x000fe400030006ff */
[----:B------:R-:W-:-:S02]  /*64a0*/  F2FP.F16.E4M3.UNPACK_B R53, R131.H1 ;  /* 0x00000083ff35723e */ /* 0x000fc400030006ff */
[----:B------:R-:W0:Y:S02]  /*64b0*/  LDSM.16.MT88.4 R128, [R0+UR8+0x3000] ;  /* 0x003000080080783b */ /* 0x000e240008004200 */
[----:B------:R-:W-:Y:S02]  /*64c0*/  HMMA.16816.F32 R148, R40, R136, R148 ;  /* 0x000000882894723c */ /* 0x000fe40000001894 */
[----:B------:R-:W1:Y:S01]  /*64d0*/  LDSM.16.MT88.4 R40, [R0+UR8+0x3400] ;  /* 0x003400080028783b */ /* 0x000e620008004200 */
[----:B------:R-:W-:Y:S02]  /*64e0*/  IMAD.MOV.U32 R44, RZ, RZ, R45 ;  /* 0x000000ffff2c7224 */ /* 0x000fe400078e002d */
[----:B------:R-:W-:Y:S01]  /*64f0*/  IMAD.MOV.U32 R45, RZ, RZ, R47 ;  /* 0x000000ffff2d7224 */ /* 0x000fe200078e002f */
[----:B----4-:R-:W-:Y:S01]  /*6500*/  F2FP.F16.E4M3.UNPACK_B R3, R135 ;  /* 0x00000087ff03723e */ /* 0x010fe200020006ff */
[----:B------:R-:W-:Y:S01]  /*6510*/  IMAD.MOV.U32 R46, RZ, RZ, R49 ;  /* 0x000000ffff2e7224 */ /* 0x000fe200078e0031 */
[----:B------:R-:W4:Y:S01]  /*6520*/  LDL R137, [R1+0xdc] ;  /* 0x0000dc0001897983 */ /* 0x000f220000100800 */
[----:B------:R-:W-:-:S03]  /*6530*/  IMAD.MOV.U32 R47, RZ, RZ, R51 ;  /* 0x000000ffff2f7224 */ /* 0x000fc600078e0033 */
[----:B------:R-:W5:Y:S04]  /*6540*/  LDSM.16.MT88.4 R48, [R2+UR8+0x3c00] ;  /* 0x003c00080230783b */ /* 0x000f680008004200 */
[----:B------:R-:W-:Y:S01]  /*6550*/  HMMA.16816.F32 R36, R44, R52, R36 ;  /* 0x000000342c24723c */ /* 0x000fe20000001824 */
[----:B------:R-:W-:Y:S01]  /*6560*/  IMAD.MOV.U32 R44, RZ, RZ, R69 ;  /* 0x000000ffff2c7224 */ /* 0x000fe200078e0045 */
[----:B------:R-:W4:Y:S01]  /*6570*/  LDL R136, [R1+0xf0] ;  /* 0x0000f00001887983 */ /* 0x000f220000100800 */
[----:B------:R-:W-:Y:S02]  /*6580*/  IMAD.MOV.U32 R45, RZ, RZ, R71 ;  /* 0x000000ffff2d7224 */ /* 0x000fe400078e0047 */
[----:B------:R-:W-:Y:S02]  /*6590*/  IMAD.MOV.U32 R46, RZ, RZ, R145 ;  /* 0x000000ffff2e7224 */ /* 0x000fe400078e0091 */
[----:B------:R-:W-:-:S02]  /*65a0*/  IMAD.MOV.U32 R47, RZ, RZ, R147 ;  /* 0x000000ffff2f7224 */ /* 0x000fc400078e0093 */
[----:B------:R-:W-:Y:S05]  /*65b0*/  LDSM.16.MT88.4 R144, [R0+UR8+0x3800] ;  /* 0x003800080090783b */ /* 0x000fea0008004200 */
[----:B------:R-:W-:Y:S01]  /*65c0*/  HMMA.16816.F32 R148, R44, R52, R148 ;  /* 0x000000342c94723c */ /* 0x000fe20000001894 */
[----:B------:R-:W-:Y:S01]  /*65d0*/  F2FP.F16.E4M3.UNPACK_B R52, R132 ;  /* 0x00000084ff34723e */ /* 0x000fe200020006ff */
[----:B--2---:R-:W-:Y:S01]  /*65e0*/  IMAD.MOV.U32 R44, RZ, RZ, R76 ;  /* 0x000000ffff2c7224 */ /* 0x004fe200078e004c */
[----:B------:R-:W-:Y:S01]  /*65f0*/  F2FP.F16.E4M3.UNPACK_B R53, R133 ;  /* 0x00000085ff35723e */ /* 0x000fe200020006ff */
[----:B------:R-:W-:Y:S02]  /*6600*/  IMAD.MOV.U32 R45, RZ, RZ, R78 ;  /* 0x000000ffff2d7224 */ /* 0x000fe400078e004e */
[----:B---3--:R-:W-:-:S02]  /*6610*/  IMAD.MOV.U32 R46, RZ, RZ, R140 ;  /* 0x000000ffff2e7224 */ /* 0x008fc400078e008c */
[----:B------:R-:W-:Y:S02]  /*6620*/  IMAD.MOV.U32 R47, RZ, RZ, R142 ;  /* 0x000000ffff2f7224 */ /* 0x000fe400078e008e */
[----:B0-----:R-:W-:Y:S02]  /*6630*/  IMAD.MOV.U32 R68, RZ, RZ, R128 ;  /* 0x000000ffff447224 */ /* 0x001fe400078e0080 */
[----:B------:R-:W-:Y:S02]  /*6640*/  IMAD.MOV.U32 R69, RZ, RZ, R130 ;  /* 0x000000ffff457224 */ /* 0x000fe400078e0082 */
[----:B-1----:R-:W-:Y:S01]  /*6650*/  IMAD.MOV.U32 R70, RZ, RZ, R40 ;  /* 0x000000ffff467224 */ /* 0x002fe200078e0028 */
[-C--:B------:R-:W-:Y:S01]  /*6660*/  HMMA.16816.F32 R36, R44, R52.reuse, R36 ;  /* 0x000000342c24723c */ /* 0x080fe20000001824 */
[----:B------:R0:W1:Y:S01]  /*6670*/  LDSM.16.MT88.4 R44, [R2+UR8+0x3800] ;  /* 0x00380008022c783b */ /* 0x0000620008004200 */
[----:B------:R-:W-:Y:S02]  /*6680*/  IMAD.MOV.U32 R71, RZ, RZ, R42 ;  /* 0x000000ffff477224 */ /* 0x000fe400078e002a */
[----:B------:R-:W-:Y:S01]  /*6690*/  IMAD.MOV.U32 R76, RZ, RZ, R77 ;  /* 0x000000ffff4c7224 */ /* 0x000fe200078e004d */
[----:B------:R-:W-:Y:S01]  /*66a0*/  F2FP.F16.E4M3.UNPACK_B R132, R132.H1 ;  /* 0x00000084ff84723e */ /* 0x000fe200030006ff */
[----:B------:R-:W-:Y:S01]  /*66b0*/  IMAD.MOV.U32 R78, RZ, RZ, R141 ;  /* 0x000000ffff4e7224 */ /* 0x000fe200078e008d */
[----:B------:R-:W-:Y:S01]  /*66c0*/  F2FP.F16.E4M3.UNPACK_B R133, R133.H1 ;  /* 0x00000085ff85723e */ /* 0x000fe200030006ff */
[----:B------:R-:W2:Y:S01]  /*66d0*/  LDL R130, [R1+0xa0] ;  /* 0x0000a00001827983 */ /* 0x000ea20000100800 */
[----:B------:R-:W-:Y:S03]  /*66e0*/  HMMA.16816.F32 R68, R68, R52, R148 ;  /* 0x000000344444723c */ /* 0x000fe60000001894 */
[----:B------:R-:W3:Y:S01]  /*66f0*/  LDSM.16.MT88.4 R148, [R0+UR8+0x3c00] ;  /* 0x003c00080094783b */ /* 0x000ee20008004200 */
[----:B------:R-:W-:-:S02]  /*6700*/  IMAD.MOV.U32 R77, RZ, RZ, R79 ;  /* 0x000000ffff4d7224 */ /* 0x000fc400078e004f */
[----:B------:R-:W-:Y:S01]  /*6710*/  IMAD.MOV.U32 R79, RZ, RZ, R143 ;  /* 0x000000ffff4f7224 */ /* 0x000fe200078e008f */
[----:B0-----:R-:W-:Y:S01]  /*6720*/  F2FP.F16.E4M3.UNPACK_B R2, R134 ;  /* 0x00000086ff02723e */ /* 0x001fe200020006ff */
[----:B-----5:R-:W-:Y:S01]  /*6730*/  IMAD.MOV.U32 R42, RZ, RZ, R48 ;  /* 0x000000ffff2a7224 */ /* 0x020fe200078e0030 */
[----:B------:R-:W-:Y:S01]  /*6740*/  F2FP.F16.E4M3.UNPACK_B R135, R135.H1 ;  /* 0x00000087ff87723e */ /* 0x000fe200030006ff */
[----:B------:R-:W5:Y:S03]  /*6750*/  LDL R53, [R1+0x6c] ;  /* 0x00006c0001357983 */ /* 0x000f660000100800 */
[----:B------:R-:W-:Y:S01]  /*6760*/  HMMA.16816.F32 R36, R76, R132, R36 ;  /* 0x000000844c24723c */ /* 0x000fe20000001824 */
[----:B------:R-:W-:Y:S01]  /*6770*/  IMAD.MOV.U32 R76, RZ, RZ, R129 ;  /* 0x000000ffff4c7224 */ /* 0x000fe200078e0081 */
[----:B------:R-:W2:Y:S01]  /*6780*/  LDL R52, [R1+0x74] ;  /* 0x0000740001347983 */ /* 0x000ea20000100800 */
[----:B------:R-:W-:-:S02]  /*6790*/  IMAD.MOV.U32 R77, RZ, RZ, R131 ;  /* 0x000000ffff4d7224 */ /* 0x000fc400078e0083 */
[----:B------:R-:W-:Y:S01]  /*67a0*/  IMAD.MOV.U32 R78, RZ, RZ, R41 ;  /* 0x000000ffff4e7224 */ /* 0x000fe200078e0029 */
[----:B------:R-:W2:Y:S01]  /*67b0*/  LDL R140, [R1+0xbc] ;  /* 0x0000bc00018c7983 */ /* 0x000ea20000100800 */
[----:B------:R-:W-:Y:S02]  /*67c0*/  IMAD.MOV.U32 R79, RZ, RZ, R43 ;  /* 0x000000ffff4f7224 */ /* 0x000fe400078e002b */
[----:B------:R-:W-:Y:S02]  /*67d0*/  IMAD.MOV.U32 R43, RZ, RZ, R50 ;  /* 0x000000ffff2b7224 */ /* 0x000fe400078e0032 */
[----:B-1----:R-:W-:-:S03]  /*67e0*/  IMAD.MOV.U32 R40, RZ, RZ, R44 ;  /* 0x000000ffff287224 */ /* 0x002fc600078e002c */
[----:B------:R-:W-:Y:S01]  /*67f0*/  HMMA.16816.F32 R68, R76, R132, R68 ;  /* 0x000000844c44723c */ /* 0x000fe20000001844 */
[----:B------:R-:W-:Y:S01]  /*6800*/  IMAD.MOV.U32 R41, RZ, RZ, R46 ;  /* 0x000000ffff297224 */ /* 0x000fe200078e002e */
[----:B------:R-:W-:Y:S01]  /*6810*/  F2FP.F16.E4M3.UNPACK_B R134, R134.H1 ;  /* 0x00000086ff86723e */ /* 0x000fe200030006ff */
[----:B------:R-:W-:Y:S01]  /*6820*/  IMAD.MOV.U32 R44, RZ, RZ, R45 ;  /* 0x000000ffff2c7224 */ /* 0x000fe200078e002d */
[----:B------:R-:W2:Y:S04]  /*6830*/  LDL R77, [R1+0x78] ;  /* 0x00007800014d7983 */ /* 0x000ea80000100800 */
[----:B------:R-:W-:Y:S01]  /*6840*/  HMMA.16816.F32 R36, R40, R2, R36 ;  /* 0x000000022824723c */ /* 0x000fe20000001824 */
[----:B------:R-:W-:Y:S01]  /*6850*/  IMAD.MOV.U32 R40, RZ, RZ, R144 ;  /* 0x000000ffff287224 */ /* 0x000fe200078e0090 */
[----:B------:R-:W2:Y:S01]  /*6860*/  LDL R78, [R1+0x70] ;  /* 0x00007000014e7983 */ /* 0x000ea20000100800 */
[----:B------:R-:W-:-:S02]  /*6870*/  IMAD.MOV.U32 R41, RZ, RZ, R146 ;  /* 0x000000ffff297224 */ /* 0x000fc400078e0092 */
[----:B---3--:R-:W-:Y:S01]  /*6880*/  IMAD.MOV.U32 R42, RZ, RZ, R148 ;  /* 0x000000ffff2a7224 */ /* 0x008fe200078e0094 */
[----:B------:R-:W3:Y:S01]  /*6890*/  LDL R76, [R1+0x80] ;  /* 0x00008000014c7983 */ /* 0x000ee20000100800 */
[----:B------:R-:W-:Y:S02]  /*68a0*/  IMAD.MOV.U32 R43, RZ, RZ, R150 ;  /* 0x000000ffff2b7224 */ /* 0x000fe400078e0096 */
[----:B------:R-:W-:Y:S01]  /*68b0*/  IMAD.MOV.U32 R45, RZ, RZ, R47 ;  /* 0x000000ffff2d7224 */ /* 0x000fe200078e002f */
[----:B------:R-:W2:Y:S04]  /*68c0*/  LDL R131, [R1+0x98] ;  /* 0x0000980001837983 */ /* 0x000ea80000100800 */
[----:B------:R-:W-:Y:S01]  /*68d0*/  HMMA.16816.F32 R40, R40, R2, R68 ;  /* 0x000000022828723c */ /* 0x000fe20000001844 */
[----:B------:R-:W-:Y:S01]  /*68e0*/  IMAD.MOV.U32 R46, RZ, RZ, R49 ;  /* 0x000000ffff2e7224 */ /* 0x000fe200078e0031 */
[----:B------:R-:W2:Y:S01]  /*68f0*/  LDL R71, [R1+0x88] ;  /* 0x0000880001477983 */ /* 0x000ea20000100800 */
[----:B------:R-:W-:-:S02]  /*6900*/  IMAD.MOV.U32 R47, RZ, RZ, R51 ;  /* 0x000000ffff2f7224 */ /* 0x000fc400078e0033 */
[----:B------:R-:W-:Y:S01]  /*6910*/  IMAD.MOV.U32 R48, RZ, RZ, R145 ;  /* 0x000000ffff307224 */ /* 0x000fe200078e0091 */
[----:B------:R-:W2:Y:S01]  /*6920*/  LDL R69, [R1+0x90] ;  /* 0x0000900001457983 */ /* 0x000ea20000100800 */
[----:B------:R-:W-:Y:S02]  /*6930*/  IMAD.MOV.U32 R49, RZ, RZ, R147 ;  /* 0x000000ffff317224 */ /* 0x000fe400078e0093 */
[----:B------:R-:W-:Y:S01]  /*6940*/  IMAD.MOV.U32 R50, RZ, RZ, R149 ;  /* 0x000000ffff327224 */ /* 0x000fe200078e0095 */
[----:B------:R-:W2:Y:S01]  /*6950*/  LDL R68, [R1+0x84] ;  /* 0x0000840001447983 */ /* 0x000ea20000100800 */
[----:B------:R-:W-:Y:S01]  /*6960*/  IMAD.MOV.U32 R51, RZ, RZ, R151 ;  /* 0x000000ffff337224 */ /* 0x000fe200078e0097 */
[----:B------:R-:W-:Y:S02]  /*6970*/  HMMA.16816.F32 R36, R44, R134, R36 ;  /* 0x000000862c24723c */ /* 0x000fe40000001824 */
[----:B------:R-:W2:Y:S01]  /*6980*/  LDL R70, [R1+0x8c] ;  /* 0x00008c0001467983 */ /* 0x000ea20000100800 */
[----:B------:R-:W-:-:S03]  /*6990*/  LOP3.LUT R128, R222, 0x10, RZ, 0xc0, !PT ;  /* 0x00000010de807812 */ /* 0x000fc600078ec0ff */
[----:B------:R-:W2:Y:S02]  /*69a0*/  LDL R141, [R1+0x108] ;  /* 0x00010800018d7983 */ /* 0x000ea40000100800 */
[----:B------:R-:W-:Y:S02]  /*69b0*/  HMMA.16816.F32 R40, R48, R134, R40 ;  /* 0x000000863028723c */ /* 0x000fe40000001828 */
[----:B------:R-:W2:Y:S01]  /*69c0*/  LDL R51, [R1+0x7c] ;  /* 0x00007c0001337983 */ /* 0x000ea20000100800 */
[----:B------:R-:W-:Y:S08]  /*69d0*/  BAR.SYNC.DEFER_BLOCKING 0x0 ;  /* 0x0000000000007b1d */ /* 0x000ff00000010000 */
[----:B------:R-:W-:Y:S01]  /*69e0*/  FMUL R47, R36, UR16 ;  /* 0x00000010242f7c20 */ /* 0x000fe20008400000 */
[----:B------:R-:W-:Y:S01]  /*69f0*/  FMUL R45, R37, UR16 ;  /* 0x00000010252d7c20 */ /* 0x000fe20008400000 */
[----:B------:R-:W-:Y:S01]  /*6a00*/  FMUL R0, R38, UR16 ;  /* 0x0000001026007c20 */ /* 0x000fe20008400000 */
[----:B------:R-:W-:Y:S01]  /*6a10*/  FMUL R44, R39, UR16 ;  /* 0x00000010272c7c20 */ /* 0x000fe20008400000 */
[----:B------:R-:W-:Y:S01]  /*6a20*/  LOP3.LUT R143, R222, 0x8, RZ, 0xc0, !PT ;  /* 0x00000008de8f7812 */ /* 0x000fe200078ec0ff */
[----:B------:R-:W2:Y:S03]  /*6a30*/  LDL R135, [R1+0xb8] ;  /* 0x0000b80001877983 */ /* 0x000ea60000100800 */
[----:B------:R-:W-:Y:S01]  /*6a40*/  FMUL R3, R40, UR16 ;  /* 0x0000001028037c20 */ /* 0x000fe20008400000 */
[----:B------:R-:W-:Y:S01]  /*6a50*/  FMUL R35, R41, UR16 ;  /* 0x0000001029237c20 */ /* 0x000fe20008400000 */
[----:B------:R-:W-:Y:S01]  /*6a60*/  FMUL R2, R42, UR16 ;  /* 0x000000102a027c20 */ /* 0x000fe20008400000 */
[----:B------:R-:W-:Y:S01]  /*6a70*/  FMUL R4, R43, UR16 ;  /* 0x000000102b047c20 */ /* 0x000fe20008400000 */
[----:B------:R-:W-:Y:S01]  /*6a80*/  FMNMX R47, R47, R45, !PT ;  /* 0x0000002d2f2f7209 */ /* 0x000fe20007800000 */
[----:B------:R-:W2:Y:S01]  /*6a90*/  LDL R134, [R1+0xac] ;  /* 0x0000ac0001867983 */ /* 0x000ea20000100800 */
[----:B------:R-:W-:-:S02]  /*6aa0*/  FMNMX R0, R0, R44, !PT ;  /* 0x0000002c00007209 */ /* 0x000fc40007800000 */
[----:B------:R-:W-:Y:S01]  /*6ab0*/  FMNMX R3, R3, R35, !PT ;  /* 0x0000002303037209 */ /* 0x000fe20007800000 */
[----:B------:R-:W2:Y:S01]  /*6ac0*/  LDL R133, [R1+0xd0] ;  /* 0x0000d00001857983 */ /* 0x000ea20000100800 */
[----:B------:R-:W-:-:S03]  /*6ad0*/  FMNMX R2, R2, R4, !PT ;  /* 0x0000000402027209 */ /* 0x000fc60007800000 */
[----:B------:R-:W0:Y:S04]  /*6ae0*/  SHFL.BFLY PT, R45, R47, 0x2, 0x1f ;  /* 0x0c401f002f2d7f89 */ /* 0x000e2800000e0000 */
[----:B------:R-:W1:Y:S04]  /*6af0*/  SHFL.BFLY PT, R44, R0, 0x2, 0x1f ;  /* 0x0c401f00002c7f89 */ /* 0x000e6800000e0000 */
[----:B------:R-:W1:Y:S04]  /*6b00*/  SHFL.BFLY PT, R35, R3, 0x2, 0x1f ;  /* 0x0c401f0003237f89 */ /* 0x000e6800000e0000 */
[----:B------:R-:W1:Y:S04]  /*6b10*/  SHFL.BFLY PT, R4, R2, 0x2, 0x1f ;  /* 0x0c401f0002047f89 */ /* 0x000e6800000e0000 */
[----:B------:R-:W2:Y:S04]  /*6b20*/  LDL R132, [R1+0xd8] ;  /* 0x0000d80001847983 */ /* 0x000ea80000100800 */
[----:B------:R-:W2:Y:S01]  /*6b30*/  LDL R145, [R1+0xec] ;  /* 0x0000ec0001917983 */ /* 0x000ea20000100800 */
[----:B0-----:R-:W-:-:S03]  /*6b40*/  FMNMX R47, R47, R45, !PT ;  /* 0x0000002d2f2f7209 */ /* 0x001fc60007800000 */
[----:B------:R-:W2:Y:S01]  /*6b50*/  LDL R147, [R1+0x100] ;  /* 0x0001000001937983 */ /* 0x000ea20000100800 */
[----:B-1----:R-:W-:-:S03]  /*6b60*/  FMNMX R0, R0, R44, !PT ;  /* 0x0000002c00007209 */ /* 0x002fc60007800000 */
[----:B------:R-:W2:Y:S01]  /*6b70*/  LDL R149, [R1+0xf4] ;  /* 0x0000f40001957983 */ /* 0x000ea20000100800 */
[----:B------:R-:W-:-:S03]  /*6b80*/  FMNMX R3, R3, R35, !PT ;  /* 0x0000002303037209 */ /* 0x000fc60007800000 */
[----:B------:R-:W2:Y:S01]  /*6b90*/  LDL R150, [R1+0x118] ;  /* 0x0001180001967983 */ /* 0x000ea20000100800 */
[----:B------:R-:W-:-:S03]  /*6ba0*/  FMNMX R2, R2, R4, !PT ;  /* 0x0000000402027209 */ /* 0x000fc60007800000 */
[----:B------:R-:W0:Y:S04]  /*6bb0*/  SHFL.BFLY PT, R48, R47, 0x1, 0x1f ;  /* 0x0c201f002f307f89 */ /* 0x000e2800000e0000 */
[----:B------:R-:W1:Y:S04]  /*6bc0*/  SHFL.BFLY PT, R4, R0, 0x1, 0x1f ;  /* 0x0c201f0000047f89 */ /* 0x000e6800000e0000 */
[----:B------:R-:W1:Y:S04]  /*6bd0*/  SHFL.BFLY PT, R45, R3, 0x1, 0x1f ;  /* 0x0c201f00032d7f89 */ /* 0x000e6800000e0000 */
[----:B------:R-:W1:Y:S01]  /*6be0*/  SHFL.BFLY PT, R46, R2, 0x1, 0x1f ;  /* 0x0c201f00022e7f89 */ /* 0x000e6200000e0000 */
[----:B------:R-:W-:-:S02]  /*6bf0*/  LOP3.LUT R35, R222, 0x1c, RZ, 0xc0, !PT ;  /* 0x0000001cde237812 */ /* 0x000fc400078ec0ff */
[----:B------:R-:W-:Y:S01]  /*6c00*/  SHF.R.U32.HI R44, RZ, 0x3, R231 ;  /* 0x00000003ff2c7819 */ /* 0x000fe200000116e7 */
[----:B------:R-:W2:Y:S01]  /*6c10*/  LDL R151, [R1+0x120] ;  /* 0x0001200001977983 */ /* 0x000ea20000100800 */
[----:B------:R-:W-:Y:S02]  /*6c20*/  LEA R35, R35, UR7, 0x2 ;  /* 0x0000000723237c11 */ /* 0x000fe4000f8e10ff */
[----:B------:R-:W-:Y:S01]  /*6c30*/  LOP3.LUT R44, R44, 0xc, RZ, 0xc0, !PT ;  /* 0x0000000c2c2c7812 */ /* 0x000fe200078ec0ff */
[----:B------:R-:W-:Y:S01]  /*6c40*/  IMAD.SHL.U32 R143, R143, 0x2, RZ ;  /* 0x000000028f8f7824 */ /* 0x000fe200078e00ff */
[----:B------:R-:W2:Y:S01]  /*6c50*/  LDL R144, [R1+0x114] ;  /* 0x0001140001907983 */ /* 0x000ea20000100800 */
[----:B0-----:R-:W-:Y:S02]  /*6c60*/  FMNMX R48, R47, R48, !PT ;  /* 0x000000302f307209 */ /* 0x001fe40007800000 */
[----:B------:R-:W-:Y:S01]  /*6c70*/  IMAD.IADD R44, R35, 0x1, R44 ;  /* 0x00000001232c7824 */ /* 0x000fe200078e022c */
[----:B------:R-:W2:Y:S01]  /*6c80*/  LDL R148, [R1+0x124] ;  /* 0x0001240001947983 */ /* 0x000ea20000100800 */
[----:B-1----:R-:W-:-:S03]  /*6c90*/  FMNMX R4, R0, R4, !PT ;  /* 0x0000000400047209 */ /* 0x002fc60007800000 */
[----:B------:R-:W2:Y:S01]  /*6ca0*/  LDL R146, [R1+0x12c] ;  /* 0x00012c0001927983 */ /* 0x000ea20000100800 */
[----:B------:R-:W-:Y:S02]  /*6cb0*/  FMNMX R3, R3, R45, !PT ;  /* 0x0000002d03037209 */ /* 0x000fe40007800000 */
[----:B------:R-:W-:Y:S01]  /*6cc0*/  FMNMX R46, R2, R46, !PT ;  /* 0x0000002e022e7209 */ /* 0x000fe20007800000 */
[----:B------:R-:W-:Y:S04]  /*6cd0*/  @!P0 STS [R44+0x4000], R48 ;  /* 0x004000302c008388 */ /* 0x000fe80000000800 */
[----:B------:R-:W-:Y:S04]  /*6ce0*/  @!P0 STS [R44+0x4080], R4 ;  /* 0x004080042c008388 */ /* 0x000fe80000000800 */
[----:B------:R-:W-:Y:S04]  /*6cf0*/  @!P0 STS [R44+0x4100], R3 ;  /* 0x004100032c008388 */ /* 0x000fe80000000800 */
[----:B------:R-:W-:Y:S01]  /*6d00*/  @!P0 STS [R44+0x4180], R46 ;  /* 0x0041802e2c008388 */ /* 0x000fe20000000800 */
[----:B------:R-:W-:Y:S01]  /*6d10*/  LEA R45, R34, UR7, 0x2 ;  /* 0x00000007222d7c11 */ /* 0x000fe2000f8e10ff */
[----:B------:R-:W-:Y:S01]  /*6d20*/  BAR.SYNC.DEFER_BLOCKING 0x0 ;  /* 0x0000000000007b1d */ /* 0x000fe20000010000 */
[----:B------:R-:W-:-:S02]  /*6d30*/  LEA R128, R128, UR8, 0x6 ;  /* 0x0000000880807c11 */ /* 0x000fc4000f8e30ff */
[----:B------:R-:W-:-:S03]  /*6d40*/  SHF.R.U32.HI R139, RZ, 0x1, R224 ;  /* 0x00000001ff8b7819 */ /* 0x000fc600000116e0 */
[----:B------:R-:W2:Y:S04]  /*6d50*/  LDL R231, [R1+0x1d0] ;  /* 0x0001d00001e77983 */ /* 0x000ea80000100800 */
[----:B------:R-:W0:Y:S04]  /*6d60*/  LDS R0, [R45+0x4000] ;  /* 0x004000002d007984 */ /* 0x000e280000000800 */
[----:B0-----:R-:W0:Y:S02]  /*6d70*/  SHFL.BFLY PT, R2, R0, 0x2, 0x1f ;  /* 0x0c401f0000027f89 */ /* 0x001e2400000e0000 */
[----:B0-----:R-:W-:-:S05]  /*6d80*/  FMNMX R2, R0, R2, !PT ;  /* 0x0000000200027209 */ /* 0x001fca0007800000 */
[----:B------:R-:W0:Y:S02]  /*6d90*/  SHFL.BFLY PT, R0, R2, 0x1, 0x1f ;  /* 0x0c201f0002007f89 */ /* 0x000e2400000e0000 */
[----:B0-----:R-:W-:-:S05]  /*6da0*/  FMNMX R0, R2, R0, !PT ;  /* 0x0000000002007209 */ /* 0x001fca0007800000 */
[----:B------:R-:W-:Y:S01]  /*6db0*/  @!P0 STS [R45+0x4000], R0 ;  /* 0x004000002d008388 */ /* 0x000fe20000000800 */
[----:B------:R-:W-:Y:S06]  /*6dc0*/  BAR.SYNC.DEFER_BLOCKING 0x0 ;  /* 0x0000000000007b1d */ /* 0x000fec0000010000 */
[----:B------:R-:W0:Y:S04]  /*6dd0*/  LDS R0, [R35+0x4000] ;  /* 0x0040000023007984 */ /* 0x000e280000000800 */
[----:B------:R-:W1:Y:S04]  /*6de0*/  LDS R2, [R35+0x4080] ;  /* 0x0040800023027984 */ /* 0x000e680000000800 */
[----:B------:R-:W3:Y:S04]  /*6df0*/  LDS R3, [R35+0x4100] ;  /* 0x0041000023037984 */ /* 0x000ee80000000800 */
[----:B------:R-:W4:Y:S01]  /*6e00*/  LDS R4, [R35+0x4180] ;  /* 0x0041800023047984 */ /* 0x000f220000000800 */
[----:B0-----:R-:W-:-:S02]  /*6e10*/  FMNMX R0, R0, R28, !PT ;  /* 0x0000001c00007209 */ /* 0x001fc40007800000 */
[----:B-1----:R-:W-:Y:S02]  /*6e20*/  FMNMX R2, R2, R29, !PT ;  /* 0x0000001d02027209 */ /* 0x002fe40007800000 */
[----:B---3--:R-:W-:Y:S01]  /*6e30*/  FMNMX R3, R3, R55, !PT ;  /* 0x0000003703037209 */ /* 0x008fe20007800000 */
[--C-:B------:R-:W-:Y:S01]  /*6e40*/  FFMA R36, R36, UR16, -R0.reuse ;  /* 0x0000001024247c23 */ /* 0x100fe20008000800 */
[----:B----4-:R-:W-:Y:S01]  /*6e50*/  FMNMX R4, R4, R138, !PT ;  /* 0x0000008a04047209 */ /* 0x010fe20007800000 */
[----:B------:R-:W-:Y:S01]  /*6e60*/  FFMA R37, R37, UR16, -R0 ;  /* 0x0000001025257c23 */ /* 0x000fe20008000800 */
[--C-:B------:R-:W-:Y:S01]  /*6e70*/  FFMA R38, R38, UR16, -R2.reuse ;  /* 0x0000001026267c23 */ /* 0x100fe20008000802 */
[----:B------:R-:W-:Y:S01]  /*6e80*/  FFMA R39, R39, UR16, -R2 ;  /* 0x0000001027277c23 */ /* 0x000fe20008000802 */
[--C-:B------:R-:W-:Y:S01]  /*6e90*/  FFMA R40, R40, UR16, -R3.reuse ;  /* 0x0000001028287c23 */ /* 0x100fe20008000803 */
[----:B------:R-:W-:Y:S01]  /*6ea0*/  FFMA R41, R41, UR16, -R3 ;  /* 0x0000001029297c23 */ /* 0x000fe20008000803 */
[--C-:B------:R-:W-:Y:S01]  /*6eb0*/  FFMA R42, R42, UR16, -R4.reuse ;  /* 0x000000102a2a7c23 */ /* 0x100fe20008000804 */
[----:B------:R-:W-:Y:S01]  /*6ec0*/  FFMA R43, R43, UR16, -R4 ;  /* 0x000000102b2b7c23 */ /* 0x000fe20008000804 */
[----:B------:R-:W-:Y:S01]  /*6ed0*/  FMUL R36, R36, 1.4426950216293334961 ;  /* 0x3fb8aa3b24247820 */ /* 0x000fe20000400000 */
[----:B------:R-:W-:Y:S01]  /*6ee0*/  FMUL R37, R37, 1.4426950216293334961 ;  /* 0x3fb8aa3b25257820 */ /* 0x000fe20000400000 */
[----:B------:R-:W-:Y:S01]  /*6ef0*/  FMUL R38, R38, 1.4426950216293334961 ;  /* 0x3fb8aa3b26267820 */ /* 0x000fe20000400000 */
[----:B------:R-:W-:Y:S01]  /*6f00*/  FMUL R39, R39, 1.4426950216293334961 ;  /* 0x3fb8aa3b27277820 */ /* 0x000fe20000400000 */
[----:B------:R-:W-:Y:S01]  /*6f10*/  FMUL R40, R40, 1.4426950216293334961 ;  /* 0x3fb8aa3b28287820 */ /* 0x000fe20000400000 */
[----:B------:R-:W-:Y:S01]  /*6f20*/  FMUL R41, R41, 1.4426950216293334961 ;  /* 0x3fb8aa3b29297820 */ /* 0x000fe20000400000 */
[----:B------:R-:W-:Y:S01]  /*6f30*/  FMUL R42, R42, 1.4426950216293334961 ;  /* 0x3fb8aa3b2a2a7820 */ /* 0x000fe20000400000 */
[----:B------:R-:W-:Y:S01]  /*6f40*/  FMUL R43, R43, 1.4426950216293334961 ;  /* 0x3fb8aa3b2b2b7820 */ /* 0x000fe20000400000 */
[----:B------:R-:W-:Y:S08]  /*6f50*/  MUFU.EX2 R36, R36 ;  /* 0x0000002400247308 */ /* 0x000ff00000000800 */
[----:B------:R-:W0:Y:S08]  /*6f60*/  MUFU.EX2 R37, R37 ;  /* 0x0000002500257308 */ /* 0x000e300000000800 */
[----:B------:R-:W-:Y:S08]  /*6f70*/  MUFU.EX2 R38, R38 ;  /* 0x0000002600267308 */ /* 0x000ff00000000800 */
[----:B------:R-:W1:Y:S08]  /*6f80*/  MUFU.EX2 R39, R39 ;  /* 0x0000002700277308 */ /* 0x000e700000000800 */
[----:B------:R-:W-:Y:S08]  /*6f90*/  MUFU.EX2 R40, R40 ;  /* 0x0000002800287308 */ /* 0x000ff00000000800 */
[----:B------:R-:W3:Y:S08]  /*6fa0*/  MUFU.EX2 R79, R41 ;  /* 0x00000029004f7308 */ /* 0x000ef00000000800 */
[----:B------:R-:W-:Y:S08]  /*6fb0*/  MUFU.EX2 R129, R42 ;  /* 0x0000002a00817308 */ /* 0x000ff00000000800 */
[----:B------:R-:W4:Y:S01]  /*6fc0*/  MUFU.EX2 R142, R43 ;  /* 0x0000002b008e7308 */ /* 0x000f220000000800 */
[----:B0-----:R-:W-:Y:S01]  /*6fd0*/  FADD R49, R36, R37 ;  /* 0x0000002524317221 */ /* 0x001fe20000000000 */
[----:B-1----:R-:W-:Y:S01]  /*6fe0*/  FADD R47, R38, R39 ;  /* 0x00000027262f7221 */ /* 0x002fe20000000000 */
[----:B---3--:R-:W-:-:S03]  /*6ff0*/  FADD R46, R40, R79 ;  /* 0x0000004f282e7221 */ /* 0x008fc60000000000 */
[----:B------:R-:W0:Y:S04]  /*7000*/  SHFL.BFLY PT, R50, R49, 0x2, 0x1f ;  /* 0x0c401f0031327f89 */ /* 0x000e2800000e0000 */
[----:B------:R-:W1:Y:S01]  /*7010*/  SHFL.BFLY PT, R48, R47, 0x2, 0x1f ;  /* 0x0c401f002f307f89 */ /* 0x000e6200000e0000 */
[----:B----4-:R-:W-:-:S03]  /*7020*/  FADD R43, R129, R142 ;  /* 0x0000008e812b7221 */ /* 0x010fc60000000000 */
[----:B------:R-:W3:Y:S04]  /*7030*/  SHFL.BFLY PT, R41, R46, 0x2, 0x1f ;  /* 0x0c401f002e297f89 */ /* 0x000ee800000e0000 */
[----:B------:R-:W4:Y:S01]  /*7040*/  SHFL.BFLY PT, R42, R43, 0x2, 0x1f ;  /* 0x0c401f002b2a7f89 */ /* 0x000f2200000e0000 */
[----:B0-----:R-:W-:Y:S01]  /*7050*/  FADD R50, R49, R50 ;  /* 0x0000003231327221 */ /* 0x001fe20000000000 */
[----:B-1----:R-:W-:Y:S01]  /*7060*/  FADD R48, R47, R48 ;  /* 0x000000302f307221 */ /* 0x002fe20000000000 */
[----:B---3--:R-:W-:Y:S01]  /*7070*/  FADD R41, R46, R41 ;  /* 0x000000292e297221 */ /* 0x008fe20000000000 */
[----:B----4-:R-:W-:-:S03]  /*7080*/  FADD R42, R43, R42 ;  /* 0x0000002a2b2a7221 */ /* 0x010fc60000000000 */
[----:B------:R-:W0:Y:S04]  /*7090*/  SHFL.BFLY PT, R46, R48, 0x1, 0x1f ;  /* 0x0c201f00302e7f89 */ /* 0x000e2800000e0000 */
[----:B------:R-:W1:Y:S04]  /*70a0*/  SHFL.BFLY PT, R43, R50, 0x1, 0x1f ;  /* 0x0c201f00322b7f89 */ /* 0x000e6800000e0000 */
[----:B------:R-:W3:Y:S04]  /*70b0*/  SHFL.BFLY PT, R47, R41, 0x1, 0x1f ;  /* 0x0c201f00292f7f89 */ /* 0x000ee800000e0000 */
[----:B------:R-:W4:Y:S01]  /*70c0*/  SHFL.BFLY PT, R49, R42, 0x1, 0x1f ;  /* 0x0c201f002a317f89 */ /* 0x000f2200000e0000 */
[----:B0-----:R-:W-:Y:S01]  /*70d0*/  FADD R46, R48, R46 ;  /* 0x0000002e302e7221 */ /* 0x001fe20000000000 */
[----:B------:R-:W-:Y:S01]  /*70e0*/  BAR.SYNC.DEFER_BLOCKING 0x0 ;  /* 0x0000000000007b1d */ /* 0x000fe20000010000 */
[----:B-1----:R-:W-:Y:S01]  /*70f0*/  FADD R43, R50, R43 ;  /* 0x0000002b322b7221 */ /* 0x002fe20000000000 */
[----:B---3--:R-:W-:Y:S01]  /*7100*/  FADD R47, R41, R47 ;  /* 0x0000002f292f7221 */ /* 0x008fe20000000000 */
[----:B----4-:R-:W-:-:S03]  /*7110*/  FADD R49, R42, R49 ;  /* 0x000000312a317221 */ /* 0x010fc60000000000 */
[----:B------:R-:W-:Y:S04]  /*7120*/  @!P0 STS [R44+0x4000], R43 ;  /* 0x0040002b2c008388 */ /* 0x000fe80000000800 */
[----:B------:R-:W-:Y:S04]  /*7130*/  @!P0 STS [R44+0x4080], R46 ;  /* 0x0040802e2c008388 */ /* 0x000fe80000000800 */
[----:B------:R-:W-:Y:S04]  /*7140*/  @!P0 STS [R44+0x4100], R47 ;  /* 0x0041002f2c008388 */ /* 0x000fe80000000800 */
[----:B------:R-:W-:Y:S01]  /*7150*/  @!P0 STS [R44+0x4180], R49 ;  /* 0x004180312c008388 */ /* 0x000fe20000000800 */
[----:B------:R-:W-:Y:S06]  /*7160*/  BAR.SYNC.DEFER_BLOCKING 0x0 ;  /* 0x0000000000007b1d */ /* 0x000fec0000010000 */
[----:B------:R-:W0:Y:S04]  /*7170*/  LDS R41, [R45+0x4000] ;  /* 0x004000002d297984 */ /* 0x000e280000000800 */
[----:B0-----:R-:W0:Y:S01]  /*7180*/  SHFL.BFLY PT, R42, R41, 0x2, 0x1f ;  /* 0x0c401f00292a7f89 */ /* 0x001e2200000e0000 */
[----:B--2---:R-:W-:-:S02]  /*7190*/  IADD3 R44, P2, PT, R77, UR5, RZ ;  /* 0x000000054d2c7c10 */ /* 0x004fc4000ff5e0ff */
[----:B------:R-:W-:Y:S01]  /*71a0*/  IADD3 R46, P1, PT, R78, UR5, RZ ;  /* 0x000000054e2e7c10 */ /* 0x000fe2000ff3e0ff */
[----:B------:R-:W2:Y:S04]  /*71b0*/  LDL R77, [R1+0x94] ;  /* 0x00009400014d7983 */ /* 0x000ea80000100800 */
[----:B------:R-:W3:Y:S01]  /*71c0*/  LDL R78, [R1+0xa8] ;  /* 0x0000a800014e7983 */ /* 0x000ee20000100800 */
[----:B0-----:R-:W-:-:S05]  /*71d0*/  FADD R41, R41, R42 ;  /* 0x0000002a29297221 */ /* 0x001fca0000000000 */
[----:B------:R-:W0:Y:S01]  /*71e0*/  SHFL.BFLY PT, R43, R41, 0x1, 0x1f ;  /* 0x0c201f00292b7f89 */ /* 0x000e2200000e0000 */
[----:B------:R-:W-:Y:S02]  /*71f0*/  SHF.R.S32.HI R42, RZ, 0x2, R222 ;  /* 0x00000002ff2a7819 */ /* 0x000fe400000114de */
[----:B------:R-:W-:Y:S02]  /*7200*/  LOP3.LUT R222, R222, 0x3, RZ, 0xc0, !PT ;  /* 0x00000003dede7812 */ /* 0x000fe400078ec0ff */
[----:B------:R-:W-:Y:S01]  /*7210*/  SGXT R42, R42, 0x1 ;  /* 0x000000012a2a781a */ /* 0x000fe20000000200 */
[----:B0-----:R-:W-:-:S05]  /*7220*/  FADD R41, R41, R43 ;  /* 0x0000002b29297221 */ /* 0x001fca0000000000 */
[----:B------:R0:W-:Y:S01]  /*7230*/  @!P0 STS [R45+0x4000], R41 ;  /* 0x004000292d008388 */ /* 0x0001e20000000800 */
[----:B------:R-:W-:Y:S01]  /*7240*/  LOP3.LUT R143, R143, 0x90, R42, 0x78, !PT ;  /* 0x000000908f8f7812 */ /* 0x000fe200078e782a */
[----:B------:R-:W-:Y:S01]  /*7250*/  IMAD R54, R222, 0x8, R54 ;  /* 0x00000008de367824 */ /* 0x000fe200078e0236 */
[----:B------:R-:W-:Y:S02]  /*7260*/  LOP3.LUT R42, R226, 0xa0, RZ, 0xc0, !PT ;  /* 0x000000a0e22a7812 */ /* 0x000fe400078ec0ff */
[----:B-----5:R-:W-:Y:S01]  /*7270*/  IADD3.X R47, PT, PT, R53, UR9, RZ, P1, !PT ;  /* 0x00000009352f7c10 */ /* 0x020fe20008ffe4ff */
[----:B------:R-:W-:Y:S02]  /*7280*/  BAR.SYNC.DEFER_BLOCKING 0x0 ;  /* 0x0000000000007b1d */ /* 0x000fe40000010000 */
[----:B------:R-:W-:Y:S01]  /*7290*/  IMAD.IADD R54, R42, 0x1, R54 ;  /* 0x000000012a367824 */ /* 0x000fe200078e0236 */
[----:B------:R-:W-:Y:S02]  /*72a0*/  IADD3 R42, P1, PT, R76, UR5, RZ ;  /* 0x000000054c2a7c10 */ /* 0x000fe4000ff3e0ff */
[----:B0-----:R-:W-:Y:S01]  /*72b0*/  IADD3.X R45, PT, PT, R52, UR9, RZ, P2, !PT ;  /* 0x00000009342d7c10 */ /* 0x001fe200097fe4ff */
[----:B------:R-:W4:Y:S04]  /*72c0*/  LDL R53, [R1+0x9c] ;  /* 0x00009c0001357983 */ /* 0x000f280000100800 */
[----:B------:R-:W5:Y:S04]  /*72d0*/  LDL R76, [R1+0xa4] ;  /* 0x0000a400014c7983 */ /* 0x000f680000100800 */
[----:B------:R-:W5:Y:S01]  /*72e0*/  LDL R52, [R1+0xb0] ;  /* 0x0000b00001347983 */ /* 0x000f620000100800 */
[----:B------:R-:W-:Y:S01]  /*72f0*/  IADD3.X R43, PT, PT, R51, UR9, RZ, P1, !PT ;  /* 0x00000009332b7c10 */ /* 0x000fe20008ffe4ff */
[----:B------:R-:W-:Y:S01]  /*7300*/  FADD R28, -R0, R28 ;  /* 0x0000001c001c7221 */ /* 0x000fe20000000100 */
[----:B------:R-:W-:Y:S01]  /*7310*/  IMAD R128, R222, 0x20, R128 ;  /* 0x00000020de807824 */ /* 0x000fe200078e0280 */
[----:B------:R-:W-:Y:S01]  /*7320*/  LOP3.LUT R139, R139, 0xa0, R228, 0x78, !PT ;  /* 0x000000a08b8b7812 */ /* 0x000fe200078e78e4 */
[----:B------:R-:W5:Y:S04]  /*7330*/  LDL R222, [R1+0x184] ;  /* 0x0001840001de7983 */ /* 0x000f680000100800 */
[----:B------:R0:W5:Y:S04]  /*7340*/  LDG.E.U8 R41, desc[UR14][R46.64] ;  /* 0x0000000e2e297981 */ /* 0x000168000c1e1100 */
[----:B------:R-:W5:Y:S04]  /*7350*/  LDG.E.U8 R42, desc[UR14][R42.64] ;  /* 0x0000000e2a2a7981 */ /* 0x000f68000c1e1100 */
[----:B------:R1:W5:Y:S01]  /*7360*/  LDG.E.U8 R51, desc[UR14][R44.64] ;  /* 0x0000000e2c337981 */ /* 0x000362000c1e1100 */
[----:B0-----:R-:W-:-:S03]  /*7370*/  IADD3 R46, P2, PT, R71, UR5, RZ ;  /* 0x00000005472e7c10 */ /* 0x001fc6000ff5e0ff */
[----:B------:R-:W5:Y:S04]  /*7380*/  LDL R71, [R1+0xc0] ;  /* 0x0000c00001477983 */ /* 0x000f680000100800 */
[----:B------:R-:W5:Y:S01]  /*7390*/  LDL R43, [R1+0xcc] ;  /* 0x0000cc00012b7983 */ /* 0x000f620000100800 */
[----:B------:R-:W-:Y:S02]  /*73a0*/  IADD3.X R47, PT, PT, R68, UR9, RZ, P2, !PT ;  /* 0x00000009442f7c10 */ /* 0x000fe400097fe4ff */
[----:B-1----:R-:W-:Y:S01]  /*73b0*/  IADD3 R44, P1, PT, R69, UR5, RZ ;  /* 0x00000005452c7c10 */ /* 0x002fe2000ff3e0ff */
[----:B------:R-:W5:Y:S04]  /*73c0*/  LDL R68, [R1+0xc8] ;  /* 0x0000c80001447983 */ /* 0x000f680000100800 */
[----:B------:R-:W5:Y:S01]  /*73d0*/  LDL R69, [R1+0xb4] ;  /* 0x0000b40001457983 */ /* 0x000f620000100800 */
[----:B------:R-:W-:-:S02]  /*73e0*/  IADD3.X R45, PT, PT, R70, UR9, RZ, P1, !PT ;  /* 0x00000009462d7c10 */ /* 0x000fc40008ffe4ff */
[----:B------:R-:W-:Y:S01]  /*73f0*/  IADD3 R48, P2, PT, R131, UR5, RZ ;  /* 0x0000000583307c10 */ /* 0x000fe2000ff5e0ff */
[----:B------:R-:W5:Y:S04]  /*7400*/  LDL R70, [R1+0xc4] ;  /* 0x0000c40001467983 */ /* 0x000f680000100800 */
[----:B------:R0:W5:Y:S04]  /*7410*/  LDG.E.U8 R50, desc[UR14][R46.64] ;  /* 0x0000000e2e327981 */ /* 0x000168000c1e1100 */
[----:B------:R-:W5:Y:S01]  /*7420*/  LDL R131, [R1+0xe0] ;  /* 0x0000e00001837983 */ /* 0x000f620000100800 */
[----:B------:R-:W-:-:S03]  /*7430*/  FMUL R28, R28, 1.4426950216293334961 ;  /* 0x3fb8aa3b1c1c7820 */ /* 0x000fc60000400000 */
[----:B------:R-:W5:Y:S01]  /*7440*/  LDL R228, [R1+0x194] ;  /* 0x0001940001e47983 */ /* 0x000f620000100800 */
[----:B0-----:R-:W-:-:S03]  /*7450*/  IADD3 R46, P1, PT, R130, UR5, RZ ;  /* 0x00000005822e7c10 */ /* 0x001fc6000ff3e0ff */
[----:B------:R-:W5:Y:S04]  /*7460*/  LDL R130, [R1+0xd4] ;  /* 0x0000d40001827983 */ /* 0x000f680000100800 */
[----:B------:R-:W5:Y:S01]  /*7470*/  LDL R226, [R1+0x1a4] ;  /* 0x0001a40001e27983 */ /* 0x000f620000100800 */
[----:B--2---:R-:W-:-:S03]  /*7480*/  IADD3.X R49, PT, PT, R77, UR9, RZ, P2, !PT ;  /* 0x000000094d317c10 */ /* 0x004fc600097fe4ff */
[----:B------:R3:W2:Y:S04]  /*7490*/  LDG.E.U8 R77, desc[UR14][R44.64] ;  /* 0x0000000e2c4d7981 */ /* 0x0006a8000c1e1100 */
[----:B------:R-:W2:Y:S01]  /*74a0*/  LDG.E.U8 R49, desc[UR14][R48.64] ;  /* 0x0000000e30317981 */ /* 0x000ea2000c1e1100 */
[----:B---3--:R-:W-:-:S03]  /*74b0*/  IADD3 R44, P2, PT, R78, UR5, RZ ;  /* 0x000000054e2c7c10 */ /* 0x008fc6000ff5e0ff */
[----:B------:R-:W3:Y:S01]  /*74c0*/  LDL R78, [R1+0xe8] ;  /* 0x0000e800014e7983 */ /* 0x000ee20000100800 */
[----:B----4-:R-:W-:Y:S02]  /*74d0*/  IADD3.X R47, PT, PT, R53, UR9, RZ, P1, !PT ;  /* 0x00000009352f7c10 */ /* 0x010fe40008ffe4ff */
[----:B-----5:R-:W-:-:S03]  /*74e0*/  IADD3.X R45, PT, PT, R76, UR9, RZ, P2, !PT ;  /* 0x000000094c2d7c10 */ /* 0x020fc600097fe4ff */
[----:B------:R0:W4:Y:S01]  /*74f0*/  LDG.E.U8 R76, desc[UR14][R46.64] ;  /* 0x0000000e2e4c7981 */ /* 0x000122000c1e1100 */
[----:B------:R-:W-:-:S03]  /*7500*/  IADD3 R52, P1, PT, R52, UR5, RZ ;  /* 0x0000000534347c10 */ /* 0x000fc6000ff3e0ff */
[----:B------:R1:W5:Y:S01]  /*7510*/  LDG.E.U8 R48, desc[UR14][R44.64] ;  /* 0x0000000e2c307981 */ /* 0x000362000c1e1100 */
[----:B------:R-:W-:-:S03]  /*7520*/  IADD3.X R53, PT, PT, R134, UR9, RZ, P1, !PT ;  /* 0x0000000986357c10 */ /* 0x000fc60008ffe4ff */
[----:B------:R-:W2:Y:S01]  /*7530*/  LDL R134, [R1+0xf8] ;  /* 0x0000f80001867983 */ /* 0x000ea20000100800 */
[----:B0-----:R-:W-:-:S03]  /*7540*/  IADD3 R46, P2, PT, R135, UR5, RZ ;  /* 0x00000005872e7c10 */ /* 0x001fc6000ff5e0ff */
[----:B------:R-:W2:Y:S01]  /*7550*/  LDL R135, [R1+0xe4] ;  /* 0x0000e40001877983 */ /* 0x000ea20000100800 */
[----:B-1----:R-:W-:-:S03]  /*7560*/  IADD3 R44, P1, PT, R71, UR5, RZ ;  /* 0x00000005472c7c10 */ /* 0x002fc6000ff3e0ff */
[----:B------:R0:W4:Y:S01]  /*7570*/  LDG.E.U8 R71, desc[UR14][R52.64] ;  /* 0x0000000e34477981 */ /* 0x000122000c1e1100 */
[----:B------:R-:W-:-:S03]  /*7580*/  IADD3.X R45, PT, PT, R140, UR9, RZ, P1, !PT ;  /* 0x000000098c2d7c10 */ /* 0x000fc60008ffe4ff */
[----:B------:R-:W4:Y:S01]  /*7590*/  LDL R140, [R1+0x110] ;  /* 0x00011000018c7983 */ /* 0x000f220000100800 */
[----:B0-----:R-:W-:-:S04]  /*75a0*/  IADD3 R52, P1, PT, R133, UR5, RZ ;  /* 0x0000000585347c10 */ /* 0x001fc8000ff3e0ff */
[----:B------:R-:W-:Y:S02]  /*75b0*/  IADD3.X R53, PT, PT, R43, UR9, RZ, P1, !PT ;  /* 0x000000092b357c10 */ /* 0x000fe40008ffe4ff */
[----:B------:R-:W4:Y:S01]  /*75c0*/  LDL R43, [R1+0xfc] ;  /* 0x0000fc00012b7983 */ /* 0x000f220000100800 */
[----:B------:R-:W-:Y:S02]  /*75d0*/  IADD3.X R47, PT, PT, R69, UR9, RZ, P2, !PT ;  /* 0x00000009452f7c10 */ /* 0x000fe400097fe4ff */
[----:B------:R-:W-:-:S04]  /*75e0*/  IADD3 R68, P2, PT, R68, UR5, RZ ;  /* 0x0000000544447c10 */ /* 0x000fc8000ff5e0ff */
[----:B------:R-:W-:Y:S01]  /*75f0*/  IADD3.X R69, PT, PT, R70, UR9, RZ, P2, !PT ;  /* 0x0000000946457c10 */ /* 0x000fe200097fe4ff */
[----:B------:R-:W5:Y:S04]  /*7600*/  LDG.E.U8 R47, desc[UR14][R46.64] ;  /* 0x0000000e2e2f7981 */ /* 0x000f68000c1e1100 */
[----:B------:R0:W5:Y:S04]  /*7610*/  LDG.E.U8 R70, desc[UR14][R44.64] ;  /* 0x0000000e2c467981 */ /* 0x000168000c1e1100 */
[----:B------:R-:W5:Y:S01]  /*7620*/  LDG.E.U8 R46, desc[UR14][R68.64] ;  /* 0x0000000e442e7981 */ /* 0x000f62000c1e1100 */
[----:B0-----:R-:W-:-:S04]  /*7630*/  IADD3 R44, P2, PT, R132, UR5, RZ ;  /* 0x00000005842c7c10 */ /* 0x001fc8000ff5e0ff */
[----:B------:R-:W-:Y:S02]  /*7640*/  IADD3.X R45, PT, PT, R130, UR9, RZ, P2, !PT ;  /* 0x00000009822d7c10 */ /* 0x000fe400097fe4ff */
[----:B------:R-:W-:Y:S01]  /*7650*/  IADD3 R132, P1, PT, R131, UR5, RZ ;  /* 0x0000000583847c10 */ /* 0x000fe2000ff3e0ff */
[----:B------:R0:W5:Y:S03]  /*7660*/  LDG.E.U8 R69, desc[UR14][R52.64] ;  /* 0x0000000e34457981 */ /* 0x000166000c1e1100 */
[----:B------:R-:W-:Y:S01]  /*7670*/  IADD3.X R133, PT, PT, R137, UR9, RZ, P1, !PT ;  /* 0x0000000989857c10 */ /* 0x000fe20008ffe4ff */
[----:B------:R-:W5:Y:S04]  /*7680*/  LDG.E.U8 R45, desc[UR14][R44.64] ;  /* 0x0000000e2c2d7981 */ /* 0x000f68000c1e1100 */
[----:B------:R-:W5:Y:S01]  /*7690*/  LDL R137, [R1+0x128] ;  /* 0x0001280001897983 */ /* 0x000f620000100800 */
[----:B0-----:R-:W-:-:S03]  /*76a0*/  IADD3 R52, P1, PT, R136, UR5, RZ ;  /* 0x0000000588347c10 */ /* 0x001fc6000ff3e0ff */
[----:B------:R-:W5:Y:S01]  /*76b0*/  LDL R136, [R1+0x130] ;  /* 0x0001300001887983 */ /* 0x000f620000100800 */
[----:B------:R-:W-:-:S03]  /*76c0*/  IADD3.X R53, PT, PT, R145, UR9, RZ, P1, !PT ;  /* 0x0000000991357c10 */ /* 0x000fc60008ffe4ff */
[----:B------:R-:W5:Y:S04]  /*76d0*/  LDL R145, [R1+0x11c] ;  /* 0x00011c0001917983 */ /* 0x000f680000100800 */
[----:B------:R0:W5:Y:S04]  /*76e0*/  LDG.E.U8 R68, desc[UR14][R132.64] ;  /* 0x0000000e84447981 */ /* 0x000168000c1e1100 */
[----:B------:R-:W5:Y:S01]  /*76f0*/  LDG.E.U8 R53, desc[UR14][R52.64] ;  /* 0x0000000e34357981 */ /* 0x000f62000c1e1100 */
[----:B---3--:R-:W-:-:S03]  /*7700*/  IADD3 R130, P2, PT, R78, UR5, RZ ;  /* 0x000000054e827c10 */ /* 0x008fc6000ff5e0ff */
[----:B------:R-:W3:Y:S01]  /*7710*/  LDL R78, [R1+0x10c] ;  /* 0x00010c00014e7983 */ /* 0x000ee20000100800 */
[----:B--2---:R-:W-:Y:S02]  /*7720*/  IADD3.X R131, PT, PT, R135, UR9, RZ, P2, !PT ;  /* 0x0000000987837c10 */ /* 0x004fe400097fe4ff */
[----:B------:R-:W-:-:S03]  /*7730*/  IADD3 R134, P2, PT, R134, UR5, RZ ;  /* 0x0000000586867c10 */ /* 0x000fc6000ff5e0ff */
[----:B------:R1:W2:Y:S01]  /*7740*/  LDG.E.U8 R44, desc[UR14][R130.64] ;  /* 0x0000000e822c7981 */ /* 0x0002a2000c1e1100 */
[----:B------:R-:W-:-:S03]  /*7750*/  IADD3.X R135, PT, PT, R149, UR9, RZ, P2, !PT ;  /* 0x0000000995877c10 */ /* 0x000fc600097fe4ff */
[----:B------:R-:W2:Y:S01]  /*7760*/  LDL R149, [R1+0x140] ;  /* 0x0001400001957983 */ /* 0x000ea20000100800 */
[----:B0-----:R-:W-:-:S03]  /*7770*/  IADD3 R132, P2, PT, R141, UR5, RZ ;  /* 0x000000058d847c10 */ /* 0x001fc6000ff5e0ff */
[----:B------:R-:W2:Y:S01]  /*7780*/  LDL R141, [R1+0x148] ;  /* 0x00014800018d7983 */ /* 0x000ea20000100800 */
[----:B-1----:R-:W-:-:S03]  /*7790*/  IADD3 R130, P1, PT, R147, UR5, RZ ;  /* 0x0000000593827c10 */ /* 0x002fc6000ff3e0ff */
[----:B------:R-:W2:Y:S01]  /*77a0*/  LDL R147, [R1+0x134] ;  /* 0x0001340001937983 */ /* 0x000ea20000100800 */
[----:B----4-:R-:W-:-:S03]  /*77b0*/  IADD3.X R131, PT, PT, R43, UR9, RZ, P1, !PT ;  /* 0x000000092b837c10 */ /* 0x010fc60008ffe4ff */
[----:B------:R0:W4:Y:S01]  /*77c0*/  LDG.E.U8 R43, desc[UR14][R134.64] ;  /* 0x0000000e862b7981 */ /* 0x000122000c1e1100 */
[----:B------:R-:W-:-:S03]  /*77d0*/  IADD3.X R133, PT, PT, R185, UR9, RZ, P2, !PT ;  /* 0x00000009b9857c10 */ /* 0x000fc600097fe4ff */
[----:B------:R1:W4:Y:S04]  /*77e0*/  LDG.E.U8 R52, desc[UR14][R130.64] ;  /* 0x0000000e82347981 */ /* 0x000328000c1e1100 */
[----:B------:R-:W4:Y:S01]  /*77f0*/  LDL R185, [R1+0x154] ;  /* 0x0001540001b97983 */ /* 0x000f220000100800 */
[----:B0-----:R-:W-:-:S03]  /*7800*/  IADD3 R134, P1, PT, R140, UR5, RZ ;  /* 0x000000058c867c10 */ /* 0x001fc6000ff3e0ff */
[----:B------:R-:W4:Y:S01]  /*7810*/  LDL R140, [R1+0x13c] ;  /* 0x00013c00018c7983 */ /* 0x000f220000100800 */
[----:B-1----:R-:W-:-:S03]  /*7820*/  IADD3 R130, P2, PT, R150, UR5, RZ ;  /* 0x0000000596827c10 */ /* 0x002fc6000ff5e0ff */
[----:B------:R-:W4:Y:S01]  /*7830*/  LDL R150, [R1+0x144] ;  /* 0x0001440001967983 */ /* 0x000f220000100800 */
[----:B------:R-:W-:Y:S02]  /*7840*/  IADD3.X R131, PT, PT, R144, UR9, RZ, P2, !PT ;  /* 0x0000000990837c10 */ /* 0x000fe400097fe4ff */
[----:B-----5:R-:W-:Y:S02]  /*7850*/  IADD3 R136, P3, PT, R136, UR5, RZ ;  /* 0x0000000588887c10 */ /* 0x020fe4000ff7e0ff */
[----:B---3--:R-:W-:Y:S02]  /*7860*/  IADD3.X R135, PT, PT, R78, UR9, RZ, P1, !PT ;  /* 0x000000094e877c10 */ /* 0x008fe40008ffe4ff */
[----:B------:R0:W3:Y:S04]  /*7870*/  LDG.E.U8 R78, desc[UR14][R132.64] ;  /* 0x0000000e844e7981 */ /* 0x0000e8000c1e1100 */
[----:B------:R1:W5:Y:S01]  /*7880*/  LDG.E.U8 R144, desc[UR14][R134.64] ;  /* 0x0000000e86907981 */ /* 0x000362000c1e1100 */
[----:B0-----:R-:W-:-:S03]  /*7890*/  IADD3 R132, P1, PT, R151, UR5, RZ ;  /* 0x0000000597847c10 */ /* 0x001fc6000ff3e0ff */
[----:B------:R-:W3:Y:S01]  /*78a0*/  LDL R151, [R1+0x14c] ;  /* 0x00014c0001977983 */ /* 0x000ee20000100800 */
[----:B-1----:R-:W-:Y:S02]  /*78b0*/  IADD3 R134, P2, PT, R137, UR5, RZ ;  /* 0x0000000589867c10 */ /* 0x002fe4000ff5e0ff */
[----:B------:R-:W-:Y:S02]  /*78c0*/  IADD3.X R133, PT, PT, R145, UR9, RZ, P1, !PT ;  /* 0x0000000991857c10 */ /* 0x000fe40008ffe4ff */
[----:B------:R0:W5:Y:S01]  /*78d0*/  LDG.E.U8 R145, desc[UR14][R130.64] ;  /* 0x0000000e82917981 */ /* 0x000162000c1e1100 */
[----:B------:R-:W-:Y:S02]  /*78e0*/  IADD3.X R135, PT, PT, R148, UR9, RZ, P2, !PT ;  /* 0x0000000994877c10 */ /* 0x000fe400097fe4ff */
[----:B------:R-:W-:Y:S02]  /*78f0*/  IADD3.X R137, PT, PT, R146, UR9, RZ, P3, !PT ;  /* 0x0000000992897c10 */ /* 0x000fe40009ffe4ff */
[----:B------:R1:W5:Y:S04]  /*7900*/  LDG.E.U8 R146, desc[UR14][R132.64] ;  /* 0x0000000e84927981 */ /* 0x000368000c1e1100 */
[----:B------:R-:W5:Y:S01]  /*7910*/  LDG.E.U8 R148, desc[UR14][R136.64] ;  /* 0x0000000e88947981 */ /* 0x000f62000c1e1100 */
[----:B0-----:R-:W-:-:S03]  /*7920*/  IADD3 R130, P1, PT, R192, UR5, RZ ;  /* 0x00000005c0827c10 */ /* 0x001fc6000ff3e0ff */
[----:B------:R-:W5:Y:S01]  /*7930*/  LDL R192, [R1+0x174] ;  /* 0x0001740001c07983 */ /* 0x000f620000100800 */
[----:B--2---:R-:W-:Y:S02]  /*7940*/  IADD3.X R131, PT, PT, R147, UR9, RZ, P1, !PT ;  /* 0x0000000993837c10 */ /* 0x004fe40008ffe4ff */
[----:B-1----:R-:W-:Y:S01]  /*7950*/  IADD3 R132, P1, PT, R149, UR5, RZ ;  /* 0x0000000595847c10 */ /* 0x002fe2000ff3e0ff */
[----:B------:R0:W2:Y:S04]  /*7960*/  LDG.E.U8 R147, desc[UR14][R134.64] ;  /* 0x0000000e86937981 */ /* 0x0000a8000c1e1100 */
[----:B------:R1:W2:Y:S01]  /*7970*/  LDG.E.U8 R149, desc[UR14][R130.64] ;  /* 0x0000000e82957981 */ /* 0x0002a2000c1e1100 */
[----:B0-----:R-:W-:-:S03]  /*7980*/  IADD3 R134, P2, PT, R141, UR5, RZ ;  /* 0x000000058d867c10 */ /* 0x001fc6000ff5e0ff */
[----:B------:R-:W2:Y:S04]  /*7990*/  LDL R141, [R1+0x15c] ;  /* 0x00015c00018d7983 */ /* 0x000ea80000100800 */
[----:B-1----:R-:W-:Y:S04]  /*79a0*/  LDS R130, [R35+0x4000] ;  /* 0x0040000023827984 */ /* 0x002fe80000000800 */
[----:B------:R-:W0:Y:S01]  /*79b0*/  LDS R131, [R35+0x4080] ;  /* 0x0040800023837984 */ /* 0x000e220000000800 */
[----:B----4-:R-:W-:-:S03]  /*79c0*/  IADD3.X R133, PT, PT, R140, UR9, RZ, P1, !PT ;  /* 0x000000098c857c10 */ /* 0x010fc60008ffe4ff */
[----:B------:R-:W4:Y:S01]  /*79d0*/  LDL R140, [R1+0x178] ;  /* 0x00017800018c7983 */ /* 0x000f220000100800 */
[----:B------:R-:W-:-:S03]  /*79e0*/  IADD3 R136, P1, PT, R190, UR5, RZ ;  /* 0x00000005be887c10 */ /* 0x000fc6000ff3e0ff */
[----:B------:R-:W5:Y:S01]  /*79f0*/  LDL R190, [R1+0x16c] ;  /* 0x00016c0001be7983 */ /* 0x000f620000100800 */
[----:B------:R-:W-:-:S03]  /*7a00*/  IADD3.X R135, PT, PT, R150, UR9, RZ, P2, !PT ;  /* 0x0000000996877c10 */ /* 0x000fc600097fe4ff */
[----:B------:R1:W5:Y:S02]  /*7a10*/  LDG.E.U8 R150, desc[UR14][R132.64] ;  /* 0x0000000e84967981 */ /* 0x000364000c1e1100 */
[----:B-1----:R-:W-:-:S04]  /*7a20*/  IADD3 R132, P2, PT, R188, UR5, RZ ;  /* 0x00000005bc847c10 */ /* 0x002fc8000ff5e0ff */
[----:B------:R-:W-:-:S05]  /*7a30*/  IADD3.X R133, PT, PT, R185, UR9, RZ, P2, !PT ;  /* 0x00000009b9857c10 */ /* 0x000fca00097fe4ff */
[----:B------:R1:W5:Y:S01]  /*7a40*/  LDG.E.U8 R188, desc[UR14][R132.64] ;  /* 0x0000000e84bc7981 */ /* 0x000362000c1e1100 */
[----:B------:R-:W-:-:S03]  /*7a50*/  IMAD R128, R224, 0x8, R128 ;  /* 0x00000008e0807824 */ /* 0x000fc600078e0280 */
[----:B------:R-:W5:Y:S01]  /*7a60*/  LDL R224, [R1+0x1a8] ;  /* 0x0001a80001e07983 */ /* 0x000f620000100800 */
[----:B-1----:R-:W-:-:S03]  /*7a70*/  IADD3 R132, P2, PT, R214, UR5, RZ ;  /* 0x00000005d6847c10 */ /* 0x002fc6000ff5e0ff */
[----:B------:R-:W5:Y:S01]  /*7a80*/  LDL R214, [R1+0x19c] ;  /* 0x00019c0001d67983 */ /* 0x000f620000100800 */
[----:B------:R-:W-:-:S03]  /*7a90*/  IADD3.X R133, PT, PT, R216, UR9, RZ, P2, !PT ;  /* 0x00000009d8857c10 */ /* 0x000fc600097fe4ff */
[----:B------:R-:W5:Y:S01]  /*7aa0*/  LDL R216, [R1+0x1b0] ;  /* 0x0001b00001d87983 */ /* 0x000f620000100800 */
[----:B---3--:R-:W-:-:S03]  /*7ab0*/  IADD3.X R137, PT, PT, R151, UR9, RZ, P1, !PT ;  /* 0x0000000997897c10 */ /* 0x008fc60008ffe4ff */
[----:B------:R-:W3:Y:S04]  /*7ac0*/  LDG.E.U8 R151, desc[UR14][R134.64] ;  /* 0x0000000e86977981 */ /* 0x000ee8000c1e1100 */
[----:B------:R1:W3:Y:S02]  /*7ad0*/  LDG.E.U8 R185, desc[UR14][R136.64] ;  /* 0x0000000e88b97981 */ /* 0x0002e4000c1e1100 */
[----:B-1----:R1:W-:Y:S02]  /*7ae0*/  MUFU.EX2 R136, R28 ;  /* 0x0000001c00887308 */ /* 0x0023e40000000800 */
[----:B-1----:R-:W-:Y:S02]  /*7af0*/  IADD3 R28, P1, PT, R210, UR5, RZ ;  /* 0x00000005d21c7c10 */ /* 0x002fe4000ff3e0ff */
[----:B------:R-:W3:Y:S01]  /*7b00*/  LDL R210, [R1+0x18c] ;  /* 0x00018c0001d27983 */ /* 0x000ee20000100800 */
[----:B------:R-:W-:-:S03]  /*7b10*/  IADD3 R134, P3, PT, R212, UR5, RZ ;  /* 0x00000005d4867c10 */ /* 0x000fc6000ff7e0ff */
[----:B------:R-:W3:Y:S01]  /*7b20*/  LDL R212, [R1+0x198] ;  /* 0x0001980001d47983 */ /* 0x000ee20000100800 */
[----:B------:R-:W-:-:S04]  /*7b30*/  FADD R137, -R2, R29 ;  /* 0x0000001d02897221 */ /* 0x000fc80000000100 */
[----:B------:R-:W-:-:S06]  /*7b40*/  FMUL R137, R137, 1.4426950216293334961 ;  /* 0x3fb8aa3b89897820 */ /* 0x000fcc0000400000 */
[----:B------:R-:W0:Y:S02]  /*7b50*/  MUFU.EX2 R137, R137 ;  /* 0x0000008900897308 */ /* 0x000e240000000800 */
[----:B0-----:R-:W-:Y:S01]  /*7b60*/  FFMA2 R30, R30.F32x2.HI_LO, R136.F32x2.HI_LO, R130.F32x2.HI_LO ;  /* 0x000000881e1e7249 */ /* 0x001fe20000000082 */
[----:B--2---:R-:W-:Y:S02]  /*7b70*/  IADD3.X R29, PT, PT, R141, UR9, RZ, P1, !PT ;  /* 0x000000098d1d7c10 */ /* 0x004fe40008ffe4ff */
[----:B----4-:R-:W-:Y:S02]  /*7b80*/  IADD3 R140, P1, PT, R140, UR5, RZ ;  /* 0x000000058c8c7c10 */ /* 0x010fe4000ff3e0ff */
[----:B-----5:R-:W-:Y:S02]  /*7b90*/  IADD3.X R135, PT, PT, R190, UR9, RZ, P3, !PT ;  /* 0x00000009be877c10 */ /* 0x020fe40009ffe4ff */
[----:B------:R0:W2:Y:S01]  /*7ba0*/  LDG.E.U8 R190, desc[UR14][R28.64] ;  /* 0x0000000e1cbe7981 */ /* 0x0000a2000c1e1100 */
[----:B------:R-:W-:-:S03]  /*7bb0*/  IADD3.X R141, PT, PT, R192, UR9, RZ, P1, !PT ;  /* 0x00000009c08d7c10 */ /* 0x000fc60008ffe4ff */
[----:B------:R1:W4:Y:S04]  /*7bc0*/  LDG.E.U8 R192, desc[UR14][R132.64] ;  /* 0x0000000e84c07981 */ /* 0x000328000c1e1100 */
[----:B------:R-:W5:Y:S01]  /*7bd0*/  LDG.E.U8 R134, desc[UR14][R134.64] ;  /* 0x0000000e86867981 */ /* 0x000f62000c1e1100 */
[----:B0-----:R-:W-:-:S03]  /*7be0*/  IADD3 R28, P1, PT, R206, UR5, RZ ;  /* 0x00000005ce1c7c10 */ /* 0x001fc6000ff3e0ff */
[----:B------:R-:W2:Y:S01]  /*7bf0*/  LDL R206, [R1+0x1ac] ;  /* 0x0001ac0001ce7983 */ /* 0x000ea20000100800 */
[----:B-1----:R-:W-:-:S03]  /*7c00*/  IADD3 R132, P2, PT, R218, UR5, RZ ;  /* 0x00000005da847c10 */ /* 0x002fc6000ff5e0ff */
[----:B------:R-:W4:Y:S01]  /*7c10*/  LDL R218, [R1+0x1b8] ;  /* 0x0001b80001da7983 */ /* 0x000f220000100800 */
[----:B------:R-:W-:-:S03]  /*7c20*/  IADD3.X R29, PT, PT, R208, UR9, RZ, P1, !PT ;  /* 0x00000009d01d7c10 */ /* 0x000fc60008ffe4ff */
[----:B------:R-:W4:Y:S01]  /*7c30*/  LDL R208, [R1+0x1b4] ;  /* 0x0001b40001d07983 */ /* 0x000f220000100800 */
[----:B------:R-:W-:-:S03]  /*7c40*/  IADD3 R130, P1, PT, R220, UR5, RZ ;  /* 0x00000005dc827c10 */ /* 0x000fc6000ff3e0ff */
[----:B------:R-:W4:Y:S01]  /*7c50*/  LDL R220, [R1+0x1c0] ;  /* 0x0001c00001dc7983 */ /* 0x000f220000100800 */
[----:B------:R-:W-:-:S03]  /*7c60*/  IADD3.X R133, PT, PT, R222, UR9, RZ, P2, !PT ;  /* 0x00000009de857c10 */ /* 0x000fc600097fe4ff */
[----:B------:R-:W5:Y:S04]  /*7c70*/  LDL R222, [R1+0x1c8] ;  /* 0x0001c80001de7983 */ /* 0x000f680000100800 */
[----:B------:R0:W5:Y:S04]  /*7c80*/  LDG.E.U8 R135, desc[UR14][R28.64] ;  /* 0x0000000e1c877981 */ /* 0x000168000c1e1100 */
[----:B------:R-:W5:Y:S04]  /*7c90*/  LDG.E.U8 R132, desc[UR14][R132.64] ;  /* 0x0000000e84847981 */ /* 0x000f68000c1e1100 */
[----:B------:R-:W5:Y:S01]  /*7ca0*/  LDG.E.U8 R140, desc[UR14][R140.64] ;  /* 0x0000000e8c8c7981 */ /* 0x000f62000c1e1100 */
[----:B---3--:R-:W-:-:S03]  /*7cb0*/  IADD3.X R131, PT, PT, R210, UR9, RZ, P1, !PT ;  /* 0x00000009d2837c10 */ /* 0x008fc60008ffe4ff */
[----:B------:R-:W3:Y:S01]  /*7cc0*/  LDL R210, [R1+0x1bc] ;  /* 0x0001bc0001d27983 */ /* 0x000ee20000100800 */
[----:B0-----:R-:W-:-:S03]  /*7cd0*/  IADD3 R28, P1, PT, R212, UR5, RZ ;  /* 0x00000005d41c7c10 */ /* 0x001fc6000ff3e0ff */
[----:B------:R-:W5:Y:S04]  /*7ce0*/  LDL R212, [R1+0x1c4] ;  /* 0x0001c40001d47983 */ /* 0x000f680000100800 */
[----:B------:R0:W5:Y:S01]  /*7cf0*/  LDG.E.U8 R133, desc[UR14][R130.64] ;  /* 0x0000000e82857981 */ /* 0x000162000c1e1100 */
[----:B------:R-:W-:-:S03]  /*7d00*/  IADD3.X R29, PT, PT, R228, UR9, RZ, P1, !PT ;  /* 0x00000009e41d7c10 */ /* 0x000fc60008ffe4ff */
[----:B------:R-:W5:Y:S04]  /*7d10*/  LDL R228, [R1+0x1e8] ;  /* 0x0001e80001e47983 */ /* 0x000f680000100800 */
[----:B------:R1:W5:Y:S01]  /*7d20*/  LDG.E.U8 R141, desc[UR14][R28.64] ;  /* 0x0000000e1c8d7981 */ /* 0x000362000c1e1100 */
[----:B0-----:R-:W-:-:S03]  /*7d30*/  IADD3 R130, P2, PT, R230, UR5, RZ ;  /* 0x00000005e6827c10 */ /* 0x001fc6000ff5e0ff */
[----:B------:R-:W5:Y:S01]  /*7d40*/  LDL R230, [R1+0x1f0] ;  /* 0x0001f00001e67983 */ /* 0x000f620000100800 */
[----:B------:R-:W-:-:S03]  /*7d50*/  IADD3.X R131, PT, PT, R214, UR9, RZ, P2, !PT ;  /* 0x00000009d6837c10 */ /* 0x000fc600097fe4ff */
[----:B------:R-:W5:Y:S01]  /*7d60*/  LDL R214, [R1+0x1cc] ;  /* 0x0001cc0001d67983 */ /* 0x000f620000100800 */
[----:B-1----:R-:W-:-:S03]  /*7d70*/  IADD3 R28, P1, PT, R224, UR5, RZ ;  /* 0x00000005e01c7c10 */ /* 0x002fc6000ff3e0ff */
[----:B------:R-:W5:Y:S01]  /*7d80*/  LDL R224, [R1+0x1d8] ;  /* 0x0001d80001e07983 */ /* 0x000f620000100800 */
[----:B------:R-:W-:-:S03]  /*7d90*/  IADD3.X R29, PT, PT, R226, UR9, RZ, P1, !PT ;  /* 0x00000009e21d7c10 */ /* 0x000fc60008ffe4ff */
[----:B------:R-:W5:Y:S04]  /*7da0*/  LDG.E.U8 R130, desc[UR14][R130.64] ;  /* 0x0000000e82827981 */ /* 0x000f68000c1e1100 */
[----:B------:R-:W5:Y:S04]  /*7db0*/  LDL R226, [R1+0x1e0] ;  /* 0x0001e00001e27983 */ /* 0x000f680000100800 */
[----:B------:R0:W5:Y:S02]  /*7dc0*/  LDG.E.U8 R131, desc[UR14][R28.64] ;  /* 0x0000000e1c837981 */ /* 0x000164000c1e1100 */
[----:B0-----:R-:W-:-:S02]  /*7dd0*/  IADD3 R28, P1, PT, R216, UR5, RZ ;  /* 0x00000005d81c7c10 */ /* 0x001fc4000ff3e0ff */
[----:B------:R-:W5:Y:S02]  /*7de0*/  LDL R216, [R1+0x1d4] ;  /* 0x0001d40001d87983 */ /* 0x000f640000100800 */
[----:B--2---:R-:W-:-:S05]  /*7df0*/  IADD3.X R29, PT, PT, R206, UR9, RZ, P1, !PT ;  /* 0x00000009ce1d7c10 */ /* 0x004fca0008ffe4ff */
[----:B------:R4:W2:Y:S02]  /*7e00*/  LDG.E.U8 R206, desc[UR14][R28.64] ;  /* 0x0000000e1cce7981 */ /* 0x0008a4000c1e1100 */
[----:B----4-:R-:W-:Y:S02]  /*7e10*/  IADD3 R28, P1, PT, R218, UR5, RZ ;  /* 0x00000005da1c7c10 */ /* 0x010fe4000ff3e0ff */
[----:B------:R-:W4:Y:S02]  /*7e20*/  LDL R218, [R1+0x1dc] ;  /* 0x0001dc0001da7983 */ /* 0x000f240000100800 */
[----:B------:R-:W-:-:S05]  /*7e30*/  IADD3.X R29, PT, PT, R208, UR9, RZ, P1, !PT ;  /* 0x00000009d01d7c10 */ /* 0x000fca0008ffe4ff */
[----:B------:R0:W2:Y:S02]  /*7e40*/  LDG.E.U8 R208, desc[UR14][R28.64] ;  /* 0x0000000e1cd07981 */ /* 0x0000a4000c1e1100 */
[----:B0-----:R-:W-:Y:S02]  /*7e50*/  IADD3 R28, P1, PT, R220, UR5, RZ ;  /* 0x00000005dc1c7c10 */ /* 0x001fe4000ff3e0ff */
[----:B------:R-:W2:Y:S02]  /*7e60*/  LDL R220, [R1+0x1e4] ;  /* 0x0001e40001dc7983 */ /* 0x000ea40000100800 */
[----:B---3--:R-:W-:-:S05]  /*7e70*/  IADD3.X R29, PT, PT, R210, UR9, RZ, P1, !PT ;  /* 0x00000009d21d7c10 */ /* 0x008fca0008ffe4ff */
[----:B------:R5:W3:Y:S02]  /*7e80*/  LDG.E.U8 R210, desc[UR14][R28.64] ;  /* 0x0000000e1cd27981 */ /* 0x000ae4000c1e1100 */
[----:B-----5:R-:W-:Y:S02]  /*7e90*/  IADD3 R28, P1, PT, R222, UR5, RZ ;  /* 0x00000005de1c7c10 */ /* 0x020fe4000ff3e0ff */
[----:B------:R-:W5:Y:S02]  /*7ea0*/  LDL R222, [R1+0x1ec] ;  /* 0x0001ec0001de7983 */ /* 0x000f640000100800 */
[----:B------:R-:W-:-:S05]  /*7eb0*/  IADD3.X R29, PT, PT, R212, UR9, RZ, P1, !PT ;  /* 0x00000009d41d7c10 */ /* 0x000fca0008ffe4ff */
[----:B------:R0:W3:Y:S02]  /*7ec0*/  LDG.E.U8 R212, desc[UR14][R28.64] ;  /* 0x0000000e1cd47981 */ /* 0x0000e4000c1e1100 */
[----:B0-----:R-:W-:Y:S02]  /*7ed0*/  IADD3 R28, P1, PT, R231, UR5, RZ ;  /* 0x00000005e71c7c10 */ /* 0x001fe4000ff3e0ff */
[----:B------:R-:W3:Y:S02]  /*7ee0*/  LDL R231, [R1+0x200] ;  /* 0x0002000001e77983 */ /* 0x000ee40000100800 */
        /* <DEDUP_REMOVED lines=8> */
[----:B----4-:R-:W-:-:S05]  /*7f70*/  IADD3.X R29, PT, PT, R218, UR9, RZ, P1, !PT ;  /* 0x00000009da1d7c10 */ /* 0x010fca0008ffe4ff */
[----:B------:R0:W4:Y:S02]  /*7f80*/  LDG.E.U8 R218, desc[UR14][R28.64] ;  /* 0x0000000e1cda7981 */ /* 0x000124000c1e1100 */
[----:B0-----:R-:W-:Y:S02]  /*7f90*/  IADD3 R28, P1, PT, R228, UR5, RZ ;  /* 0x00000005e41c7c10 */ /* 0x001fe4000ff3e0ff */
[----:B------:R-:W4:Y:S02]  /*7fa0*/  LDL R228, [R1+0x204] ;  /* 0x0002040001e47983 */ /* 0x000f240000100800 */
[----:B--2---:R-:W-:-:S05]  /*7fb0*/  IADD3.X R29, PT, PT, R220, UR9, RZ, P1, !PT ;  /* 0x00000009dc1d7c10 */ /* 0x004fca0008ffe4ff */
[----:B------:R0:W2:Y:S02]  /*7fc0*/  LDG.E.U8 R220, desc[UR14][R28.64] ;  /* 0x0000000e1cdc7981 */ /* 0x0000a4000c1e1100 */
[----:B0-----:R-:W-:Y:S02]  /*7fd0*/  IADD3 R28, P1, PT, R230, UR5, RZ ;  /* 0x00000005e61c7c10 */ /* 0x001fe4000ff3e0ff */
[----:B------:R-:W2:Y:S02]  /*7fe0*/  LDL R230, [R1+0x20c] ;  /* 0x00020c0001e67983 */ /* 0x000ea40000100800 */
[----:B-----5:R-:W-:-:S05]  /*7ff0*/  IADD3.X R29, PT, PT, R222, UR9, RZ, P1, !PT ;  /* 0x00000009de1d7c10 */ /* 0x020fca0008ffe4ff */
[----:B------:R0:W5:Y:S02]  /*8000*/  LDG.E.U8 R222, desc[UR14][R28.64] ;  /* 0x0000000e1cde7981 */ /* 0x000164000c1e1100 */
[----:B0-----:R-:W-:Y:S02]  /*8010*/  IADD3 R28, P1, PT, R234, UR5, RZ ;  /* 0x00000005ea1c7c10 */ /* 0x001fe4000ff3e0ff */
[----:B------:R-:W5:Y:S02]  /*8020*/  LDL R234, [R1+0x21c] ;  /* 0x00021c0001ea7983 */ /* 0x000f640000100800 */
[----:B---3--:R-:W-:-:S05]  /*8030*/  IADD3.X R29, PT, PT, R224, UR9, RZ, P1, !PT ;  /* 0x00000009e01d7c10 */ /* 0x008fca0008ffe4ff */
[----:B------:R0:W3:Y:S02]  /*8040*/  LDG.E.U8 R224, desc[UR14][R28.64] ;  /* 0x0000000e1ce07981 */ /* 0x0000e4000c1e1100 */
[----:B0-----:R-:W-:Y:S02]  /*8050*/  IADD3 R28, P1, PT, R231, UR5, RZ ;  /* 0x00000005e71c7c10 */ /* 0x001fe4000ff3e0ff */
[----:B------:R-:W3:Y:S02]  /*8060*/  LDL R231, [R1+0x214] ;  /* 0x0002140001e77983 */ /* 0x000ee40000100800 */
[----:B------:R-:W-:-:S05]  /*8070*/  IADD3.X R29, PT, PT, R226, UR9, RZ, P1, !PT ;  /* 0x00000009e21d7c10 */ /* 0x000fca0008ffe4ff */
[----:B------:R0:W5:Y:S02]  /*8080*/  LDG.E.U8 R226, desc[UR14][R28.64] ;  /* 0x0000000e1ce27981 */ /* 0x000164000c1e1100 */
[----:B0-----:R-:W-:Y:S02]  /*8090*/  IADD3 R28, P1, PT, R236, UR5, RZ ;  /* 0x00000005ec1c7c10 */ /* 0x001fe4000ff3e0ff */
[----:B------:R-:W5:Y:S02]  /*80a0*/  LDL R236, [R1+0x224] ;  /* 0x0002240001ec7983 */ /* 0x000f640000100800 */
        /* <DEDUP_REMOVED lines=8> */
[----:B---3--:R-:W-:-:S05]  /*8130*/  IADD3.X R29, PT, PT, R231, UR9, RZ, P1, !PT ;  /* 0x00000009e71d7c10 */ /* 0x008fca0008ffe4ff */
[----:B------:R0:W3:Y:S02]  /*8140*/  LDG.E.U8 R231, desc[UR14][R28.64] ;  /* 0x0000000e1ce77981 */ /* 0x0000e4000c1e1100 */
[----:B0-----:R-:W-:Y:S02]  /*8150*/  IADD3 R28, P1, PT, R241, UR5, RZ ;  /* 0x00000005f11c7c10 */ /* 0x001fe4000ff3e0ff */
[----:B------:R-:W3:Y:S02]  /*8160*/  LDL R241, [R1+0x23c] ;  /* 0x00023c0001f17983 */ /* 0x000ee40000100800 */
[----:B-----5:R-:W-:-:S05]  /*8170*/  IADD3.X R29, PT, PT, R234, UR9, RZ, P1, !PT ;  /* 0x00000009ea1d7c10 */ /* 0x020fca0008ffe4ff */
[----:B------:R0:W5:Y:S02]  /*8180*/  LDG.E.U8 R234, desc[UR14][R28.64] ;  /* 0x0000000e1cea7981 */ /* 0x000164000c1e1100 */
        /* <DEDUP_REMOVED lines=9> */
[----:B------:R-:W3:Y:S02]  /*8220*/  LDL R249, [R1+0x254] ;  /* 0x0002540001f97983 */ /* 0x000ee40000100800 */
[----:B--2---:R-:W-:-:S05]  /*8230*/  IADD3.X R29, PT, PT, R239, UR9, RZ, P1, !PT ;  /* 0x00000009ef1d7c10 */ /* 0x004fca0008ffe4ff */
[----:B------:R0:W2:Y:S04]  /*8240*/  LDG.E.U8 R239, desc[UR14][R28.64] ;  /* 0x0000000e1cef7981 */ /* 0x0000a8000c1e1100 */
[----:B------:R-:W0:Y:S02]  /*8250*/  LDL R29, [R1+0x240] ;  /* 0x00024000011d7983 */ /* 0x000e240000100800 */
[----:B0-----:R-:W-:-:S04]  /*8260*/  IADD3 R28, P1, PT, R29, UR5, RZ ;  /* 0x000000051d1c7c10 */ /* 0x001fc8000ff3e0ff */
[----:B---3--:R-:W-:-:S05]  /*8270*/  IADD3.X R29, PT, PT, R241, UR9, RZ, P1, !PT ;  /* 0x00000009f11d7c10 */ /* 0x008fca0008ffe4ff */
[----:B------:R0:W3:Y:S04]  /*8280*/  LDG.E.U8 R241, desc[UR14][R28.64] ;  /* 0x0000000e1cf17981 */ /* 0x0000e8000c1e1100 */
[----:B------:R-:W0:Y:S02]  /*8290*/  LDL R29, [R1+0x250] ;  /* 0x00025000011d7983 */ /* 0x000e240000100800 */
[----:B0-----:R-:W-:-:S04]  /*82a0*/  IADD3 R28, P1, PT, R29, UR5, RZ ;  /* 0x000000051d1c7c10 */ /* 0x001fc8000ff3e0ff */
[----:B------:R-:W-:-:S05]  /*82b0*/  IADD3.X R29, PT, PT, R243, UR9, RZ, P1, !PT ;  /* 0x00000009f31d7c10 */ /* 0x000fca0008ffe4ff */
[----:B------:R0:W2:Y:S04]  /*82c0*/  LDG.E.U8 R243, desc[UR14][R28.64] ;  /* 0x0000000e1cf37981 */ /* 0x0000a8000c1e1100 */
        /* <DEDUP_REMOVED lines=12> */
[----:B------:R-:W0:Y:S01]  /*8390*/  LDL R29, [R1+0x268] ;  /* 0x00026800011d7983 */ /* 0x000e220000100800 */
[----:B------:R-:W-:-:S04]  /*83a0*/  LOP3.LUT R232, R232, 0x740, RZ, 0xc0, !PT ;  /* 0x00000740e8e87812 */ /* 0x000fc800078ec0ff */
[----:B------:R-:W-:Y:S02]  /*83b0*/  IADD3 R232, PT, PT, R139, UR8, R232 ;  /* 0x000000088be87c10 */ /* 0x000fe4000fffe0e8 */
[----:B------:R-:W1:Y:S01]  /*83c0*/  S2R R139, SR_TID.X ;  /* 0x00000000008b7919 */ /* 0x000e620000002100 */
[----:B0-----:R-:W-:-:S04]  /*83d0*/  IADD3 R28, P1, PT, R29, UR5, RZ ;  /* 0x000000051d1c7c10 */ /* 0x001fc8000ff3e0ff */
[----:B------:R-:W-:-:S05]  /*83e0*/  IADD3.X R29, PT, PT, R251, UR9, RZ, P1, !PT ;  /* 0x00000009fb1d7c10 */ /* 0x000fca0008ffe4ff */
[----:B------:R0:W2:Y:S04]  /*83f0*/  LDG.E.U8 R251, desc[UR14][R28.64] ;  /* 0x0000000e1cfb7981 */ /* 0x0000a8000c1e1100 */
[----:B0-----:R-:W-:Y:S04]  /*8400*/  LDS R28, [R35+0x4100] ;  /* 0x00410000231c7984 */ /* 0x001fe80000000800 */
[----:B------:R0:W-:Y:S01]  /*8410*/  LDS R29, [R35+0x4180] ;  /* 0x00418000231d7984 */ /* 0x0001e20000000800 */
[----:B------:R-:W-:Y:S01]  /*8420*/  BAR.SYNC.DEFER_BLOCKING 0x0 ;  /* 0x0000000000007b1d */ /* 0x000fe20000010000 */
[----:B-1----:R-:W-:-:S04]  /*8430*/  LOP3.LUT R139, R139, 0x7f, RZ, 0xc0, !PT ;  /* 0x0000007f8b8b7812 */ /* 0x002fc800078ec0ff */
[----:B0-----:R-:W-:Y:S01]  /*8440*/  LOP3.LUT R35, R139, 0x10, RZ, 0x3c, !PT ;  /* 0x000000108b237812 */ /* 0x001fe200078e3cff */
        /* <DEDUP_REMOVED lines=27> */
[----:B-----5:R-:W-:Y:S04]  /*8600*/  STS.U8 [R34+UR7+0x5b00], R234 ;  /* 0x005b00ea22007988 */ /* 0x020fe80008000007 */
[----:B----4-:R-:W-:Y:S04]  /*8610*/  STS.U8 [R34+UR7+0x5c00], R237 ;  /* 0x005c00ed22007988 */ /* 0x010fe80008000007 */
[----:B---3--:R-:W-:Y:S04]  /*8620*/  STS.U8 [R34+UR7+0x5d00], R241 ;  /* 0x005d00f122007988 */ /* 0x008fe80008000007 */
[----:B--2---:R-:W-:Y:S04]  /*8630*/  STS.U8 [R34+UR7+0x5e00], R243 ;  /* 0x005e00f322007988 */ /* 0x004fe80008000007 */
        /* <DEDUP_REMOVED lines=32> */
[----:B------:R-:W-:Y:S01]  /*8840*/  STS.U8 [R35+UR7+0x5f80], R251 ;  /* 0x005f80fb23007988 */ /* 0x000fe20008000007 */
[----:B------:R-:W-:Y:S01]  /*8850*/  IMAD.IADD R128, R143, 0x1, R128 ;  /* 0x000000018f807824 */ /* 0x000fe200078e0280 */
[----:B------:R-:W-:Y:S01]  /*8860*/  BAR.SYNC.DEFER_BLOCKING 0x0 ;  /* 0x0000000000007b1d */ /* 0x000fe20000010000 */
[----:B------:R-:W-:-:S02]  /*8870*/  F2FP.SATFINITE.E4M3.F32.PACK_AB_MERGE_C R36, R37, R36, RZ ;  /* 0x000000242524723e */ /* 0x000fc400048070ff */
[----:B------:R-:W-:Y:S02]  /*8880*/  F2FP.SATFINITE.E4M3.F32.PACK_AB_MERGE_C R37, R39, R38, RZ ;  /* 0x000000262725723e */ /* 0x000fe400048070ff */
[----:B------:R-:W-:Y:S02]  /*8890*/  F2FP.SATFINITE.E4M3.F32.PACK_AB_MERGE_C R38, R79, R40, RZ ;  /* 0x000000284f26723e */ /* 0x000fe400048070ff */
[----:B------:R-:W-:Y:S01]  /*88a0*/  F2FP.SATFINITE.E4M3.F32.PACK_AB_MERGE_C R39, R142, R129, RZ ;  /* 0x000000818e27723e */ /* 0x000fe200048070ff */
[----:B------:R-:W0:Y:S04]  /*88b0*/  LDSM.16.M88.4 R40, [R128+0x4000] ;  /* 0x004000008028783b */ /* 0x000e280000000200 */
[----:B------:R-:W1:Y:S04]  /*88c0*/  LDSM.16.M88.4 R48, [R128+0x4800] ;  /* 0x004800008030783b */ /* 0x000e680000000200 */
[----:B------:R-:W2:Y:S04]  /*88d0*/  LDSM.16.M88.4 R68, [R128+0x5000] ;  /* 0x005000008044783b */ /* 0x000ea80000000200 */
[----:B------:R-:W-:Y:S01]  /*88e0*/  LDSM.16.M88.4 R76, [R128+0x5800] ;  /* 0x00580000804c783b */ /* 0x000fe20000000200 */
[----:B------:R-:W-:-:S02]  /*88f0*/  F2FP.F16.E4M3.UNPACK_B R36, R36 ;  /* 0x00000024ff24723e */ /* 0x000fc400020006ff */
[----:B------:R-:W-:Y:S02]  /*8900*/  F2FP.F16.E4M3.UNPACK_B R37, R37 ;  /* 0x00000025ff25723e */ /* 0x000fe400020006ff */
[----:B------:R-:W-:Y:S02]  /*8910*/  F2FP.F16.E4M3.UNPACK_B R38, R38 ;  /* 0x00000026ff26723e */ /* 0x000fe400020006ff */
[----:B------:R-:W-:Y:S01]  /*8920*/  F2FP.F16.E4M3.UNPACK_B R39, R39 ;  /* 0x00000027ff27723e */ /* 0x000fe200020006ff */
[----:B------:R-:W-:Y:S01]  /*8930*/  BAR.SYNC.DEFER_BLOCKING 0x0 ;  /* 0x0000000000007b1d */ /* 0x000fe20000010000 */
[----:B------:R-:W-:-:S05]  /*8940*/  LOP3.LUT R139, R54, 0x20, RZ, 0x3c, !PT ;  /* 0x00000020368b7812 */ /* 0x000fca00078e3cff */
[----:B------:R-:W-:Y:S02]  /*8950*/  STSM.16.M88.4 [R232+0x4000], R36 ;  /* 0x00400024e8007844 */ /* 0x000fe40000000200 */
[----:B------:R-:W-:Y:S06]  /*8960*/  BAR.SYNC.DEFER_BLOCKING 0x0 ;  /* 0x0000000000007b1d */ /* 0x000fec0000010000 */
[----:B------:R-:W3:Y:S04]  /*8970*/  LDS.64 R150, [R54+UR8+0x4000] ;  /* 0x0040000836967984 */ /* 0x000ee80008000a00 */
[----:B------:R-:W4:Y:S04]  /*8980*/  LDS.64 R132, [R54+UR8+0x4200] ;  /* 0x0042000836847984 */ /* 0x000f280008000a00 */
[----:B------:R-:W5:Y:S04]  /*8990*/  LDS.64 R148, [R139+UR8+0x4000] ;  /* 0x004000088b947984 */ /* 0x000f680008000a00 */
[----:B------:R-:W5:Y:S01]  /*89a0*/  LDS.64 R134, [R139+UR8+0x4200] ;  /* 0x004200088b867984 */ /* 0x000f620008000a00 */
[C---:B------:R-:W-:Y:S01]  /*89b0*/  FMUL R64, R136.reuse, R64 ;  /* 0x0000004088407220 */ /* 0x040fe20000400000 */
[C---:B------:R-:W-:Y:S01]  /*89c0*/  FMUL R65, R136.reuse, R65 ;  /* 0x0000004188417220 */ /* 0x040fe20000400000 */
[C---:B------:R-:W-:Y:S01]  /*89d0*/  FMUL R66, R137.reuse, R66 ;  /* 0x0000004289427220 */ /* 0x040fe20000400000 */
[C---:B------:R-:W-:Y:S01]  /*89e0*/  FMUL R67, R137.reuse, R67 ;  /* 0x0000004389437220 */ /* 0x040fe20000400000 */
[----:B0-----:R-:W-:Y:S01]  /*89f0*/  F2FP.F16.E4M3.UNPACK_B R146, R40 ;  /* 0x00000028ff92723e */ /* 0x001fe200020006ff */
[C---:B------:R-:W-:Y:S01]  /*8a00*/  FMUL R120, R136.reuse, R120 ;  /* 0x0000007888787220 */ /* 0x040fe20000400000 */
[----:B------:R-:W-:Y:S01]  /*8a10*/  F2FP.F16.E4M3.UNPACK_B R147, R41 ;  /* 0x00000029ff93723e */ /* 0x000fe200020006ff */
[C---:B------:R-:W-:Y:S01]  /*8a20*/  FMUL R121, R136.reuse, R121 ;  /* 0x0000007988797220 */ /* 0x040fe20000400000 */
[C---:B------:R-:W-:Y:S01]  /*8a30*/  FMUL R122, R137.reuse, R122 ;  /* 0x0000007a897a7220 */ /* 0x040fe20000400000 */
[C---:B------:R-:W-:Y:S01]  /*8a40*/  FMUL R123, R137.reuse, R123 ;  /* 0x0000007b897b7220 */ /* 0x040fe20000400000 */
[----:B-1----:R-:W-:Y:S01]  /*8a50*/  F2FP.F16.E4M3.UNPACK_B R144, R48 ;  /* 0x00000030ff90723e */ /* 0x002fe200020006ff */
[C---:B------:R-:W-:Y:S01]  /*8a60*/  FMUL R108, R136.reuse, R108 ;  /* 0x0000006c886c7220 */ /* 0x040fe20000400000 */
[----:B------:R-:W-:Y:S01]  /*8a70*/  F2FP.F16.E4M3.UNPACK_B R145, R49 ;  /* 0x00000031ff91723e */ /* 0x000fe200020006ff */
[C---:B------:R-:W-:Y:S01]  /*8a80*/  FMUL R109, R136.reuse, R109 ;  /* 0x0000006d886d7220 */ /* 0x040fe20000400000 */
[C---:B------:R-:W-:Y:S01]  /*8a90*/  FMUL R110, R137.reuse, R110 ;  /* 0x0000006e896e7220 */ /* 0x040fe20000400000 */
[C---:B------:R-:W-:Y:S01]  /*8aa0*/  FMUL R111, R137.reuse, R111 ;  /* 0x0000006f896f7220 */ /* 0x040fe20000400000 */
[----:B------:R-:W-:Y:S01]  /*8ab0*/  F2FP.F16.E4M3.UNPACK_B R52, R50 ;  /* 0x00000032ff34723e */ /* 0x000fe200020006ff */
[C---:B------:R-:W-:Y:S01]  /*8ac0*/  FMUL R112, R136.reuse, R112 ;  /* 0x0000007088707220 */ /* 0x040fe20000400000 */
[----:B------:R-:W-:Y:S01]  /*8ad0*/  F2FP.F16.E4M3.UNPACK_B R53, R51 ;  /* 0x00000033ff35723e */ /* 0x000fe200020006ff */
[C---:B------:R-:W-:Y:S01]  /*8ae0*/  FMUL R113, R136.reuse, R113 ;  /* 0x0000007188717220 */ /* 0x040fe20000400000 */
[C---:B------:R-:W-:Y:S01]  /*8af0*/  FMUL R114, R137.reuse, R114 ;  /* 0x0000007289727220 */ /* 0x040fe20000400000 */
[C---:B------:R-:W-:Y:S01]  /*8b00*/  FMUL R115, R137.reuse, R115 ;  /* 0x0000007389737220 */ /* 0x040fe20000400000 */
[----:B--2---:R-:W-:Y:S01]  /*8b10*/  F2FP.F16.E4M3.UNPACK_B R46, R70 ;  /* 0x00000046ff2e723e */ /* 0x004fe200020006ff */
[C---:B------:R-:W-:Y:S01]  /*8b20*/  FMUL R124, R136.reuse, R124 ;  /* 0x0000007c887c7220 */ /* 0x040fe20000400000 */
[----:B------:R-:W-:Y:S01]  /*8b30*/  F2FP.F16.E4M3.UNPACK_B R47, R71 ;  /* 0x00000047ff2f723e */ /* 0x000fe200020006ff */
[----:B------:R-:W-:Y:S01]  /*8b40*/  FMUL R125, R136, R125 ;  /* 0x0000007d887d7220 */ /* 0x000fe20000400000 */
[----:B------:R-:W-:Y:S01]  /*8b50*/  FMUL R126, R137, R126 ;  /* 0x0000007e897e7220 */ /* 0x000fe20000400000 */
[----:B---3--:R-:W-:-:S02]  /*8b60*/  IMAD.MOV.U32 R36, RZ, RZ, R150 ;  /* 0x000000ffff247224 */ /* 0x008fc400078e0096 */
[C---:B------:R-:W-:Y:S01]  /*8b70*/  FMUL R127, R137.reuse, R127 ;  /* 0x0000007f897f7220 */ /* 0x040fe20000400000 */
[----:B------:R-:W-:Y:S01]  /*8b80*/  F2FP.F16.E4M3.UNPACK_B R44, R76 ;  /* 0x0000004cff2c723e */ /* 0x000fe200020006ff */
[C---:B------:R-:W-:Y:S01]  /*8b90*/  FMUL R60, R136.reuse, R60 ;  /* 0x0000003c883c7220 */ /* 0x040fe20000400000 */
[----:B----4-:R-:W-:Y:S01]  /*8ba0*/  IMAD.MOV.U32 R37, RZ, RZ, R132 ;  /* 0x000000ffff257224 */ /* 0x010fe200078e0084 */
[----:B------:R-:W-:Y:S01]  /*8bb0*/  F2FP.F16.E4M3.UNPACK_B R45, R77 ;  /* 0x0000004dff2d723e */ /* 0x000fe200020006ff */
[C---:B------:R-:W-:Y:S01]  /*8bc0*/  FMUL R61, R136.reuse, R61 ;  /* 0x0000003d883d7220 */ /* 0x040fe20000400000 */
[C---:B------:R-:W-:Y:S01]  /*8bd0*/  FMUL R62, R137.reuse, R62 ;  /* 0x0000003e893e7220 */ /* 0x040fe20000400000 */
[----:B-----5:R-:W-:Y:S02]  /*8be0*/  IMAD.MOV.U32 R38, RZ, RZ, R148 ;  /* 0x000000ffff267224 */ /* 0x020fe400078e0094 */
[C---:B------:R-:W-:Y:S01]  /*8bf0*/  FMUL R63, R137.reuse, R63 ;  /* 0x0000003f893f7220 */ /* 0x040fe20000400000 */
[----:B------:R-:W-:Y:S01]  /*8c00*/  F2FP.F16.E4M3.UNPACK_B R34, R42 ;  /* 0x0000002aff22723e */ /* 0x000fe200020006ff */
[----:B------:R-:W-:Y:S01]  /*8c10*/  IMAD.MOV.U32 R39, RZ, RZ, R134 ;  /* 0x000000ffff277224 */ /* 0x000fe200078e0086 */
[----:B------:R-:W-:Y:S01]  /*8c20*/  F2FP.F16.E4M3.UNPACK_B R35, R43 ;  /* 0x0000002bff23723e */ /* 0x000fe200020006ff */
[C---:B------:R-:W-:Y:S01]  /*8c30*/  FMUL R56, R136.reuse, R56 ;  /* 0x0000003888387220 */ /* 0x040fe20000400000 */
[----:B------:R-:W-:Y:S01]  /*8c40*/  FMUL R57, R136, R57 ;  /* 0x0000003988397220 */ /* 0x000fe20000400000 */
[C---:B------:R-:W-:Y:S01]  /*8c50*/  FMUL R58, R137.reuse, R58 ;  /* 0x0000003a893a7220 */ /* 0x040fe20000400000 */
[----:B------:R-:W-:Y:S01]  /*8c60*/  FMUL R59, R137, R59 ;  /* 0x0000003b893b7220 */ /* 0x000fe20000400000 */
[----:B------:R-:W-:Y:S01]  /*8c70*/  IMAD.MOV.U32 R128, RZ, RZ, R150 ;  /* 0x000000ffff807224 */ /* 0x000fe200078e0096 */
[----:B------:R-:W-:Y:S01]  /*8c80*/  HMMA.16816.F32 R64, R36, R146, R64 ;  /* 0x000000922440723c */ /* 0x000fe20000001840 */
[----:B------:R-:W-:-:S02]  /*8c90*/  IMAD.MOV.U32 R129, RZ, RZ, R132 ;  /* 0x000000ffff817224 */ /* 0x000fc400078e0084 */
[----:B------:R-:W-:Y:S02]  /*8ca0*/  IMAD.MOV.U32 R130, RZ, RZ, R148 ;  /* 0x000000ffff827224 */ /* 0x000fe400078e0094 */
[----:B------:R-:W-:-:S03]  /*8cb0*/  IMAD.MOV.U32 R131, RZ, RZ, R134 ;  /* 0x000000ffff837224 */ /* 0x000fc600078e0086 */
[C---:B------:R-:W-:Y:S08]  /*8cc0*/  HMMA.16816.F32 R120, R36.reuse, R144, R120 ;  /* 0x000000902478723c */ /* 0x040ff00000001878 */
[C---:B------:R-:W-:Y:S08]  /*8cd0*/  HMMA.16816.F32 R108, R36.reuse, R52, R108 ;  /* 0x00000034246c723c */ /* 0x040ff0000000186c */
[C---:B------:R-:W-:Y:S08]  /*8ce0*/  HMMA.16816.F32 R112, R36.reuse, R46, R112 ;  /* 0x0000002e2470723c */ /* 0x040ff00000001870 */
[C---:B------:R-:W-:Y:S08]  /*8cf0*/  HMMA.16816.F32 R124, R36.reuse, R44, R124 ;  /* 0x0000002c247c723c */ /* 0x040ff0000000187c */
[----:B------:R-:W-:Y:S01]  /*8d00*/  HMMA.16816.F32 R60, R36, R34, R60 ;  /* 0x00000022243c723c */ /* 0x000fe2000000183c */
[----:B------:R-:W-:-:S02]  /*8d10*/  F2FP.F16.E4M3.UNPACK_B R36, R68 ;  /* 0x00000044ff24723e */ /* 0x000fc400020006ff */
[----:B------:R-:W-:Y:S01]  /*8d20*/  F2FP.F16.E4M3.UNPACK_B R37, R69 ;  /* 0x00000045ff25723e */ /* 0x000fe200020006ff */
[C---:B------:R-:W-:Y:S01]  /*8d30*/  FMUL R116, R136.reuse, R116 ;  /* 0x0000007488747220 */ /* 0x040fe20000400000 */
[----:B------:R-:W-:-:S05]  /*8d40*/  FMUL R117, R136, R117 ;  /* 0x0000007588757220 */ /* 0x000fca0000400000 */
[C---:B------:R-:W-:Y:S01]  /*8d50*/  HMMA.16816.F32 R56, R128.reuse, R36, R56 ;  /* 0x000000248038723c */ /* 0x040fe20000001838 */
[C---:B------:R-:W-:Y:S01]  /*8d60*/  FMUL R118, R137.reuse, R118 ;  /* 0x0000007689767220 */ /* 0x040fe20000400000 */
[----:B------:R-:W-:Y:S01]  /*8d70*/  FMUL R119, R137, R119 ;  /* 0x0000007789777220 */ /* 0x000fe20000400000 */
[----:B------:R-:W-:Y:S01]  /*8d80*/  F2FP.F16.E4M3.UNPACK_B R38, R78 ;  /* 0x0000004eff26723e */ /* 0x000fe200020006ff */
[----:B------:R-:W-:Y:S01]  /*8d90*/  FADD R140, -R3, R55 ;  /* 0x00000037038c7221 */ /* 0x000fe20000000100 */
[----:B------:R-:W-:Y:S01]  /*8da0*/  F2FP.F16.E4M3.UNPACK_B R39, R79 ;  /* 0x0000004fff27723e */ /* 0x000fe200020006ff */
[----:B------:R-:W0:Y:S01]  /*8db0*/  LDS.64 R136, [R54+UR8+0x4400] ;  /* 0x0044000836887984 */ /* 0x000e220008000a00 */
[----:B------:R-:W-:Y:S02]  /*8dc0*/  F2FP.F16.E4M3.UNPACK_B R40, R40.H1 ;  /* 0x00000028ff28723e */ /* 0x000fe400030006ff */
[----:B------:R-:W-:Y:S02]  /*8dd0*/  F2FP.F16.E4M3.UNPACK_B R41, R41.H1 ;  /* 0x00000029ff29723e */ /* 0x000fe400030006ff */
[----:B------:R-:W-:Y:S01]  /*8de0*/  F2FP.F16.E4M3.UNPACK_B R42, R42.H1 ;  /* 0x0000002aff2a723e */ /* 0x000fe200030006ff */
[----:B------:R-:W-:Y:S01]  /*8df0*/  HMMA.16816.F32 R116, R128, R38, R116 ;  /* 0x000000268074723c */ /* 0x000fe20000001874 */
[----:B------:R-:W-:Y:S01]  /*8e00*/  IMAD.MOV.U32 R128, RZ, RZ, R151 ;  /* 0x000000ffff807224 */ /* 0x000fe200078e0097 */
[----:B------:R-:W-:Y:S01]  /*8e10*/  F2FP.F16.E4M3.UNPACK_B R43, R43.H1 ;  /* 0x0000002bff2b723e */ /* 0x000fe200030006ff */
[----:B------:R-:W-:Y:S01]  /*8e20*/  IMAD.MOV.U32 R129, RZ, RZ, R133 ;  /* 0x000000ffff817224 */ /* 0x000fe200078e0085 */
[----:B------:R-:W-:Y:S01]  /*8e30*/  F2FP.F16.E4M3.UNPACK_B R48, R48.H1 ;  /* 0x00000030ff30723e */ /* 0x000fe200030006ff */
[----:B------:R-:W-:Y:S01]  /*8e40*/  IMAD.MOV.U32 R130, RZ, RZ, R149 ;  /* 0x000000ffff827224 */ /* 0x000fe200078e0095 */
[----:B------:R-:W-:Y:S01]  /*8e50*/  F2FP.F16.E4M3.UNPACK_B R49, R49.H1 ;  /* 0x00000031ff31723e */ /* 0x000fe200030006ff */
[----:B------:R-:W-:Y:S01]  /*8e60*/  IMAD.MOV.U32 R131, RZ, RZ, R135 ;  /* 0x000000ffff837224 */ /* 0x000fe200078e0087 */
[----:B------:R-:W-:-:S02]  /*8e70*/  F2FP.F16.E4M3.UNPACK_B R50, R50.H1 ;  /* 0x00000032ff32723e */ /* 0x000fc400030006ff */
[----:B------:R-:W-:Y:S02]  /*8e80*/  F2FP.F16.E4M3.UNPACK_B R51, R51.H1 ;  /* 0x00000033ff33723e */ /* 0x000fe400030006ff */
[----:B------:R-:W-:Y:S02]  /*8e90*/  F2FP.F16.E4M3.UNPACK_B R68, R68.H1 ;  /* 0x00000044ff44723e */ /* 0x000fe400030006ff */
[----:B------:R-:W-:Y:S01]  /*8ea0*/  F2FP.F16.E4M3.UNPACK_B R69, R69.H1 ;  /* 0x00000045ff45723e */ /* 0x000fe200030006ff */
[C---:B------:R-:W-:Y:S08]  /*8eb0*/  HMMA.16816.F32 R64, R128.reuse, R40, R64 ;  /* 0x000000288040723c */ /* 0x040ff00000001840 */
[C---:B------:R-:W-:Y:S08]  /*8ec0*/  HMMA.16816.F32 R60, R128.reuse, R42, R60 ;  /* 0x0000002a803c723c */ /* 0x040ff0000000183c */
[C---:B------:R-:W-:Y:S08]  /*8ed0*/  HMMA.16816.F32 R120, R128.reuse, R48, R120 ;  /* 0x000000308078723c */ /* 0x040ff00000001878 */
[C---:B------:R-:W-:Y:S08]  /*8ee0*/  HMMA.16816.F32 R108, R128.reuse, R50, R108 ;  /* 0x00000032806c723c */ /* 0x040ff0000000186c */
[----:B------:R-:W-:Y:S01]  /*8ef0*/  HMMA.16816.F32 R56, R128, R68, R56 ;  /* 0x000000448038723c */ /* 0x000fe20000001838 */
[----:B------:R-:W1:Y:S04]  /*8f00*/  LDS.64 R128, [R54+UR8+0x4600] ;  /* 0x0046000836807984 */ /* 0x000e680008000a00 */
[----:B------:R-:W2:Y:S04]  /*8f10*/  LDS.64 R54, [R139+UR8+0x4400] ;  /* 0x004400088b367984 */ /* 0x000ea80008000a00 */
[----:B------:R3:W4:Y:S01]  /*8f20*/  LDS.64 R130, [R139+UR8+0x4600] ;  /* 0x004600088b827984 */ /* 0x0007220008000a00 */
[----:B------:R-:W-:-:S04]  /*8f30*/  FADD R138, -R4, R138 ;  /* 0x0000008a048a7221 */ /* 0x000fc80000000100 */
[----:B------:R-:W-:Y:S01]  /*8f40*/  FMUL R142, R138, 1.4426950216293334961 ;  /* 0x3fb8aa3b8a8e7820 */ /* 0x000fe20000400000 */
[----:B---3--:R-:W-:-:S04]  /*8f50*/  FMUL R139, R140, 1.4426950216293334961 ;  /* 0x3fb8aa3b8c8b7820 */ /* 0x008fc80000400000 */
[----:B------:R-:W3:Y:S08]  /*8f60*/  MUFU.EX2 R138, R139 ;  /* 0x0000008b008a7308 */ /* 0x000ef00000000800 */
[----:B------:R5:W0:Y:S01]  /*8f70*/  MUFU.EX2 R139, R142 ;  /* 0x0000008e008b7308 */ /* 0x000a220000000800 */
[----:B------:R-:W-:Y:S01]  /*8f80*/  F2FP.F16.E4M3.UNPACK_B R140, R76.H1 ;  /* 0x0000004cff8c723e */ /* 0x000fe200030006ff */
[----:B------:R-:W-:Y:S01]  /*8f90*/  IMAD.MOV.U32 R76, RZ, RZ, R151 ;  /* 0x000000ffff4c7224 */ /* 0x000fe200078e0097 */
[----:B------:R-:W-:Y:S01]  /*8fa0*/  F2FP.F16.E4M3.UNPACK_B R141, R77.H1 ;  /* 0x0000004dff8d723e */ /* 0x000fe200030006ff */
[----:B------:R-:W-:Y:S01]  /*8fb0*/  IMAD.MOV.U32 R77, RZ, RZ, R133 ;  /* 0x000000ffff4d7224 */ /* 0x000fe200078e0085 */
[----:B------:R-:W-:Y:S01]  /*8fc0*/  F2FP.F16.E4M3.UNPACK_B R143, R79.H1 ;  /* 0x0000004fff8f723e */ /* 0x000fe200030006ff */
[----:B------:R-:W-:Y:S01]  /*8fd0*/  IMAD.MOV.U32 R79, RZ, RZ, R135 ;  /* 0x000000ffff4f7224 */ /* 0x000fe200078e0087 */
[----:B-----5:R-:W-:Y:S01]  /*8fe0*/  F2FP.F16.E4M3.UNPACK_B R142, R78.H1 ;  /* 0x0000004eff8e723e */ /* 0x020fe200030006ff */
[----:B------:R-:W-:-:S02]  /*8ff0*/  IMAD.MOV.U32 R78, RZ, RZ, R149 ;  /* 0x000000ffff4e7224 */ /* 0x000fc400078e0095 */
[C---:B---3--:R-:W-:Y:S01]  /*9000*/  FMUL R92, R138.reuse, R92 ;  /* 0x0000005c8a5c7220 */ /* 0x048fe20000400000 */
[C---:B------:R-:W-:Y:S01]  /*9010*/  FMUL R93, R138.reuse, R93 ;  /* 0x0000005d8a5d7220 */ /* 0x040fe20000400000 */
[C---:B------:R-:W-:Y:S01]  /*9020*/  FMUL R84, R138.reuse, R84 ;  /* 0x000000548a547220 */ /* 0x040fe20000400000 */
[----:B------:R-:W-:Y:S02]  /*9030*/  FMUL R85, R138, R85 ;  /* 0x000000558a557220 */ /* 0x000fe40000400000 */
[----:B------:R-:W-:Y:S01]  /*9040*/  HMMA.16816.F32 R116, R76, R142, R116 ;  /* 0x0000008e4c74723c */ /* 0x000fe20000001874 */
[----:B0-----:R-:W-:Y:S02]  /*9050*/  IMAD.MOV.U32 R76, RZ, RZ, R136 ;  /* 0x000000ffff4c7224 */ /* 0x001fe400078e0088 */
[C---:B------:R-:W-:Y:S01]  /*9060*/  FMUL R94, R139.reuse, R94 ;  /* 0x0000005e8b5e7220 */ /* 0x040fe20000400000 */
[----:B-1----:R-:W-:Y:S02]  /*9070*/  IMAD.MOV.U32 R77, RZ, RZ, R128 ;  /* 0x000000ffff4d7224 */ /* 0x002fe400078e0080 */
[----:B------:R-:W-:Y:S01]  /*9080*/  FMUL R95, R139, R95 ;  /* 0x0000005f8b5f7220 */ /* 0x000fe20000400000 */
[----:B--2---:R-:W-:-:S02]  /*9090*/  IMAD.MOV.U32 R78, RZ, RZ, R54 ;  /* 0x000000ffff4e7224 */ /* 0x004fc400078e0036 */
[C---:B------:R-:W-:Y:S01]  /*90a0*/  FMUL R86, R139.reuse, R86 ;  /* 0x000000568b567220 */ /* 0x040fe20000400000 */
[----:B----4-:R-:W-:Y:S02]  /*90b0*/  IMAD.MOV.U32 R79, RZ, RZ, R130 ;  /* 0x000000ffff4f7224 */ /* 0x010fe400078e0082 */
[C---:B------:R-:W-:Y:S01]  /*90c0*/  FMUL R87, R139.reuse, R87 ;  /* 0x000000578b577220 */ /* 0x040fe20000400000 */
[C---:B------:R-:W-:Y:S01]  /*90d0*/  FMUL R72, R138.reuse, R72 ;  /* 0x000000488a487220 */ /* 0x040fe20000400000 */
[C---:B------:R-:W-:Y:S01]  /*90e0*/  FMUL R73, R138.reuse, R73 ;  /* 0x000000498a497220 */ /* 0x040fe20000400000 */
[C---:B------:R-:W-:Y:S01]  /*90f0*/  FMUL R74, R139.reuse, R74 ;  /* 0x0000004a8b4a7220 */ /* 0x040fe20000400000 */
[C---:B------:R-:W-:Y:S01]  /*9100*/  FMUL R75, R139.reuse, R75 ;  /* 0x0000004b8b4b7220 */ /* 0x040fe20000400000 */
[C---:B------:R-:W-:Y:S01]  /*9110*/  FMUL R104, R138.reuse, R104 ;  /* 0x000000688a687220 */ /* 0x040fe20000400000 */
[C---:B------:R-:W-:Y:S01]  /*9120*/  HMMA.16816.F32 R92, R76.reuse, R46, R92 ;  /* 0x0000002e4c5c723c */ /* 0x040fe2000000185c */
[C---:B------:R-:W-:Y:S01]  /*9130*/  FMUL R105, R138.reuse, R105 ;  /* 0x000000698a697220 */ /* 0x040fe20000400000 */
[C---:B------:R-:W-:Y:S01]  /*9140*/  FMUL R106, R139.reuse, R106 ;  /* 0x0000006a8b6a7220 */ /* 0x040fe20000400000 */
[C---:B------:R-:W-:Y:S01]  /*9150*/  FMUL R107, R139.reuse, R107 ;  /* 0x0000006b8b6b7220 */ /* 0x040fe20000400000 */
[C---:B------:R-:W-:Y:S01]  /*9160*/  FMUL R96, R138.reuse, R96 ;  /* 0x000000608a607220 */ /* 0x040fe20000400000 */
[C---:B------:R-:W-:Y:S01]  /*9170*/  FMUL R97, R138.reuse, R97 ;  /* 0x000000618a617220 */ /* 0x040fe20000400000 */
[C---:B------:R-:W-:Y:S01]  /*9180*/  FMUL R98, R139.reuse, R98 ;  /* 0x000000628b627220 */ /* 0x040fe20000400000 */
[C---:B------:R-:W-:Y:S01]  /*9190*/  FMUL R99, R139.reuse, R99 ;  /* 0x000000638b637220 */ /* 0x040fe20000400000 */
[----:B------:R-:W-:Y:S01]  /*91a0*/  HMMA.16816.F32 R84, R76, R44, R84 ;  /* 0x0000002c4c54723c */ /* 0x000fe20000001854 */
[C---:B------:R-:W-:Y:S01]  /*91b0*/  FMUL R80, R138.reuse, R80 ;  /* 0x000000508a507220 */ /* 0x040fe20000400000 */
[----:B------:R-:W-:Y:S01]  /*91c0*/  FMUL R81, R138, R81 ;  /* 0x000000518a517220 */ /* 0x000fe20000400000 */
[C---:B------:R-:W-:Y:S01]  /*91d0*/  FMUL R82, R139.reuse, R82 ;  /* 0x000000528b527220 */ /* 0x040fe20000400000 */
[----:B------:R-:W-:Y:S01]  /*91e0*/  FMUL R83, R139, R83 ;  /* 0x000000538b537220 */ /* 0x000fe20000400000 */
[----:B------:R-:W-:-:S02]  /*91f0*/  IMAD.MOV.U32 R44, RZ, RZ, R136 ;  /* 0x000000ffff2c7224 */ /* 0x000fc400078e0088 */
[C---:B------:R-:W-:Y:S01]  /*9200*/  FMUL R100, R138.reuse, R100 ;  /* 0x000000648a647220 */ /* 0x040fe20000400000 */
[----:B------:R-:W-:Y:S02]  /*9210*/  IMAD.MOV.U32 R45, RZ, RZ, R128 ;  /* 0x000000ffff2d7224 */ /* 0x000fe400078e0080 */
[C---:B------:R-:W-:Y:S01]  /*9220*/  FMUL R101, R138.reuse, R101 ;  /* 0x000000658a657220 */ /* 0x040fe20000400000 */
[----:B------:R-:W-:Y:S02]  /*9230*/  IMAD.MOV.U32 R46, RZ, RZ, R54 ;  /* 0x000000ffff2e7224 */ /* 0x000fe400078e0036 */
[C---:B------:R-:W-:Y:S01]  /*9240*/  FMUL R102, R139.reuse, R102 ;  /* 0x000000668b667220 */ /* 0x040fe20000400000 */
[----:B------:R-:W-:Y:S02]  /*9250*/  IMAD.MOV.U32 R47, RZ, RZ, R130 ;  /* 0x000000ffff2f7224 */ /* 0x000fe400078e0082 */
[C---:B------:R-:W-:Y:S01]  /*9260*/  FMUL R103, R139.reuse, R103 ;  /* 0x000000678b677220 */ /* 0x040fe20000400000 */
[C---:B------:R-:W-:Y:S01]  /*9270*/  FMUL R88, R138.reuse, R88 ;  /* 0x000000588a587220 */ /* 0x040fe20000400000 */
[----:B------:R-:W-:Y:S01]  /*9280*/  FMUL R89, R138, R89 ;  /* 0x000000598a597220 */ /* 0x000fe20000400000 */
[C---:B------:R-:W-:Y:S01]  /*9290*/  FMUL R90, R139.reuse, R90 ;  /* 0x0000005a8b5a7220 */ /* 0x040fe20000400000 */
[----:B------:R-:W-:Y:S01]  /*92a0*/  FMUL R91, R139, R91 ;  /* 0x0000005b8b5b7220 */ /* 0x000fe20000400000 */
[C---:B------:R-:W-:Y:S08]  /*92b0*/  HMMA.16816.F32 R72, R76.reuse, R146, R72 ;  /* 0x000000924c48723c */ /* 0x040ff00000001848 */
[C---:B------:R-:W-:Y:S08]  /*92c0*/  HMMA.16816.F32 R104, R76.reuse, R144, R104 ;  /* 0x000000904c68723c */ /* 0x040ff00000001868 */
[----:B------:R-:W-:Y:S08]  /*92d0*/  HMMA.16816.F32 R96, R76, R52, R96 ;  /* 0x000000344c60723c */ /* 0x000ff00000001860 */
[C---:B------:R-:W-:Y:S08]  /*92e0*/  HMMA.16816.F32 R80, R44.reuse, R34, R80 ;  /* 0x000000222c50723c */ /* 0x040ff00000001850 */
[C---:B------:R-:W-:Y:S08]  /*92f0*/  HMMA.16816.F32 R100, R44.reuse, R36, R100 ;  /* 0x000000242c64723c */ /* 0x040ff00000001864 */
[----:B------:R-:W-:Y:S01]  /*9300*/  HMMA.16816.F32 R88, R44, R38, R88 ;  /* 0x000000262c58723c */ /* 0x000fe20000001858 */
[----:B------:R-:W-:Y:S01]  /*9310*/  F2FP.F16.E4M3.UNPACK_B R70, R70.H1 ;  /* 0x00000046ff46723e */ /* 0x000fe200030006ff */
[----:B------:R-:W-:Y:S01]  /*9320*/  IMAD.MOV.U32 R132, RZ, RZ, R151 ;  /* 0x000000ffff847224 */ /* 0x000fe200078e0097 */
[----:B------:R-:W-:Y:S01]  /*9330*/  F2FP.F16.E4M3.UNPACK_B R71, R71.H1 ;  /* 0x00000047ff47723e */ /* 0x000fe200030006ff */
        /* <DEDUP_REMOVED lines=8> */
[----:B------:R-:W-:-:S07]  /*93c0*/  UIADD3 UR6, UPT, UPT, UR6, 0x20, URZ ;  /* 0x0000002006067890 */ /* 0x000fce000fffe0ff */
[----:B------:R-:W-:Y:S01]  /*93d0*/  HMMA.16816.F32 R124, R132, R140, R124 ;  /* 0x0000008c847c723c */ /* 0x000fe2000000187c */
[----:B------:R-:W-:-:S07]  /*93e0*/  UISETP.GE.AND UP0, UPT, UR6, UR13, UPT ;  /* 0x0000000d0600728c */ /* 0x000fce000bf06270 */
[C---:B------:R-:W-:Y:S08]  /*93f0*/  HMMA.16816.F32 R72, R36.reuse, R40, R72 ;  /* 0x000000282448723c */ /* 0x040ff00000001848 */
[C---:B------:R-:W-:Y:S08]  /*9400*/  HMMA.16816.F32 R80, R36.reuse, R42, R80 ;  /* 0x0000002a2450723c */ /* 0x040ff00000001850 */
[C---:B------:R-:W-:Y:S08]  /*9410*/  HMMA.16816.F32 R104, R36.reuse, R48, R104 ;  /* 0x000000302468723c */ /* 0x040ff00000001868 */
[C---:B------:R-:W-:Y:S08]  /*9420*/  HMMA.16816.F32 R96, R36.reuse, R50, R96 ;  /* 0x000000322460723c */ /* 0x040ff00000001860 */
[C---:B------:R-:W-:Y:S08]  /*9430*/  HMMA.16816.F32 R100, R36.reuse, R68, R100 ;  /* 0x000000442464723c */ /* 0x040ff00000001864 */
[C---:B------:R-:W-:Y:S08]  /*9440*/  HMMA.16816.F32 R92, R36.reuse, R70, R92 ;  /* 0x00000046245c723c */ /* 0x040ff0000000185c */
[----:B------:R-:W-:Y:S08]  /*9450*/  HMMA.16816.F32 R84, R36, R140, R84 ;  /* 0x0000008c2454723c */ /* 0x000ff00000001854 */
[----:B------:R-:W-:Y:S01]  /*9460*/  HMMA.16816.F32 R88, R128, R142, R88 ;  /* 0x0000008e8058723c */ /* 0x000fe20000001858 */
[----:B------:R-:W-:-:S02]  /*9470*/  FFMA2 R32, R32.F32x2.HI_LO, R138.F32x2.HI_LO, R28.F32x2.HI_LO ;  /* 0x0000008a20207249 */ /* 0x000fc4000000001c */
[----:B------:R-:W-:Y:S02]  /*9480*/  IMAD.MOV.U32 R28, RZ, RZ, R0 ;  /* 0x000000ffff1c7224 */ /* 0x000fe400078e0000 */
[----:B------:R-:W-:Y:S02]  /*9490*/  IMAD.MOV.U32 R29, RZ, RZ, R2 ;  /* 0x000000ffff1d7224 */ /* 0x000fe400078e0002 */
[----:B------:R-:W-:Y:S02]  /*94a0*/  IMAD.MOV.U32 R55, RZ, RZ, R3 ;  /* 0x000000ffff377224 */ /* 0x000fe400078e0003 */
[----:B------:R-:W-:Y:S01]  /*94b0*/  IMAD.MOV.U32 R138, RZ, RZ, R4 ;  /* 0x000000ffff8a7224 */ /* 0x000fe200078e0004 */
[----:B------:R-:W-:Y:S02]  /*94c0*/  ULEA UR5, UR17, UR5, 0x5 ;  /* 0x0000000511057291 */ /* 0x000fe4000f8e28ff */
[----:B------:R-:W-:Y:S01]  /*94d0*/  ULEA UR4, UR18, UR4, 0x5 ;  /* 0x0000000412047291 */ /* 0x000fe2000f8e28ff */
[----:B------:R-:W-:Y:S11]  /*94e0*/  BRA.U !UP0, `(.L_x_1) ;  /* 0xffffffad08cc7547 */ /* 0x000ff6000b83ffff */
.L_x_0:
[----:B------:R-:W0:Y:S01]  /*94f0*/  S2R R41, SR_TID.X ;  /* 0x0000000000297919 */ /* 0x000e220000002100 */
[----:B------:R-:W1:Y:S01]  /*9500*/  S2UR UR5, SR_CgaCtaId ;  /* 0x00000000000579c3 */ /* 0x000e620000008800 */
[----:B------:R-:W-:Y:S01]  /*9510*/  UMOV UR4, 0x400 ;  /* 0x0000040000047882 */ /* 0x000fe20000000000 */
[----:B------:R-:W-:Y:S01]  /*9520*/  IMAD.MOV.U32 R25, RZ, RZ, R67 ;  /* 0x000000ffff197224 */ /* 0x000fe200078e0043 */
[C---:B------:R-:W-:Y:S01]  /*9530*/  FSETP.GT.AND P2, PT, |R30|.reuse, 8.50705917302346158658e+37, PT ;  /* 0x7e8000001e00780b */ /* 0x040fe20003f44200 */
[----:B------:R-:W-:Y:S01]  /*9540*/  IMAD.MOV.U32 R23, RZ, RZ, R62 ;  /* 0x000000ffff177224 */ /* 0x000fe200078e003e */
[----:B------:R-:W-:Y:S01]  /*9550*/  FSETP.GEU.AND P3, PT, R30, 1.175494350822287508e-38, PT ;  /* 0x008000001e00780b */ /* 0x000fe20003f6e000 */
[----:B------:R-:W-:Y:S02]  /*9560*/  IMAD.MOV.U32 R13, RZ, RZ, R110 ;  /* 0x000000ffff0d7224 */ /* 0x000fe400078e006e */
[----:B------:R-:W-:Y:S01]  /*9570*/  BAR.SYNC.DEFER_BLOCKING 0x0 ;  /* 0x0000000000007b1d */ /* 0x000fe20000010000 */
[----:B------:R-:W-:Y:S01]  /*9580*/  IMAD.MOV.U32 R50, RZ, RZ, R74 ;  /* 0x000000ffff327224 */ /* 0x000fe200078e004a */
[----:B------:R-:W-:Y:S01]  /*9590*/  FSEL R20, RZ, -23, P3 ;  /* 0xc1b80000ff147808 */ /* 0x000fe20001800000 */
[----:B------:R-:W-:-:S02]  /*95a0*/  IMAD.MOV.U32 R62, RZ, RZ, R80 ;  /* 0x000000ffff3e7224 */ /* 0x000fc400078e0050 */
[----:B------:R-:W-:-:S03]  /*95b0*/  IMAD.MOV.U32 R48, RZ, RZ, R84 ;  /* 0x000000ffff307224 */ /* 0x000fc600078e0054 */
[----:B------:R-:W2:Y:S01]  /*95c0*/  LDC.64 R164, c[0x0][0x398] ;  /* 0x0000e600ffa47b82 */ /* 0x000ea20000000a00 */
[----:B------:R-:W-:Y:S01]  /*95d0*/  IMAD.MOV.U32 R44, RZ, RZ, R85 ;  /* 0x000000ffff2c7224 */ /* 0x000fe200078e0055 */
[----:B------:R-:W3:Y:S01]  /*95e0*/  S2R R188, SR_TID.X ;  /* 0x0000000000bc7919 */ /* 0x000ee20000002100 */
[----:B------:R-:W-:Y:S02]  /*95f0*/  IMAD.MOV.U32 R40, RZ, RZ, R88 ;  /* 0x000000ffff287224 */ /* 0x000fe400078e0058 */
[----:B------:R-:W-:Y:S01]  /*9600*/  @P2 FMUL R117, R117, 0.25 ;  /* 0x3e80000075752820 */ /* 0x000fe20000400000 */
[----:B------:R-:W-:Y:S02]  /*9610*/  IMAD.MOV.U32 R39, RZ, RZ, R33 ;  /* 0x000000ffff277224 */ /* 0x000fe400078e0021 */
[----:B------:R-:W-:Y:S01]  /*9620*/  @P2 FMUL R116, R116, 0.25 ;  /* 0x3e80000074742820 */ /* 0x000fe20000400000 */
[----:B------:R-:W-:Y:S02]  /*9630*/  IMAD.MOV.U32 R35, RZ, RZ, R64 ;  /* 0x000000ffff237224 */ /* 0x000fe400078e0040 */
[----:B------:R-:W-:Y:S01]  /*9640*/  @P2 FMUL R125, R125, 0.25 ;  /* 0x3e8000007d7d2820 */ /* 0x000fe20000400000 */
[----:B------:R-:W-:-:S02]  /*9650*/  IMAD.MOV.U32 R33, RZ, RZ, R65 ;  /* 0x000000ffff217224 */ /* 0x000fc400078e0041 */
[----:B------:R-:W-:Y:S01]  /*9660*/  @P2 FMUL R124, R124, 0.25 ;  /* 0x3e8000007c7c2820 */ /* 0x000fe20000400000 */
[----:B-1----:R-:W-:Y:S01]  /*9670*/  ULEA UR6, UR5, UR4, 0x18 ;  /* 0x0000000405067291 */ /* 0x002fe2000f8ec0ff */
[----:B------:R-:W-:Y:S02]  /*9680*/  IMAD.MOV.U32 R29, RZ, RZ, R60 ;  /* 0x000000ffff1d7224 */ /* 0x000fe400078e003c */
[----:B------:R-:W-:Y:S01]  /*9690*/  @P2 FMUL R113, R113, 0.25 ;  /* 0x3e80000071712820 */ /* 0x000fe20000400000 */
[----:B------:R-:W-:Y:S02]  /*96a0*/  IMAD.MOV.U32 R19, RZ, RZ, R108 ;  /* 0x000000ffff137224 */ /* 0x000fe400078e006c */
[----:B------:R-:W-:Y:S01]  /*96b0*/  @P2 FMUL R112, R112, 0.25 ;  /* 0x3e80000070702820 */ /* 0x000fe20000400000 */
[----:B------:R-:W-:Y:S02]  /*96c0*/  IMAD.MOV.U32 R15, RZ, RZ, R56 ;  /* 0x000000ffff0f7224 */ /* 0x000fe400078e0038 */
[----:B------:R-:W-:Y:S01]  /*96d0*/  @P2 FMUL R57, R57, 0.25 ;  /* 0x3e80000039392820 */ /* 0x000fe20000400000 */
[C---:B0-----:R-:W-:Y:S01]  /*96e0*/  IMAD.SHL.U32 R5, R41.reuse, 0x4, RZ ;  /* 0x0000000429057824 */ /* 0x041fe200078e00ff */
[C---:B------:R-:W-:Y:S01]  /*96f0*/  LOP3.LUT R7, R41.reuse, 0x60, RZ, 0xc0, !PT ;  /* 0x0000006029077812 */ /* 0x040fe200078ec0ff */
[C---:B------:R-:W-:Y:S01]  /*9700*/  IMAD.SHL.U32 R8, R41.reuse, 0x8, RZ ;  /* 0x0000000829087824 */ /* 0x040fe200078e00ff */
[C---:B------:R-:W-:Y:S01]  /*9710*/  LOP3.LUT R12, R41.reuse, 0x7f, RZ, 0xc0, !PT ;  /* 0x0000007f290c7812 */ /* 0x040fe200078ec0ff */
[----:B------:R-:W-:Y:S01]  /*9720*/  IMAD.SHL.U32 R14, R41, 0x10, RZ ;  /* 0x00000010290e7824 */ /* 0x000fe200078e00ff */
[----:B------:R-:W-:Y:S01]  /*9730*/  LOP3.LUT R6, R5, 0x38, RZ, 0xc0, !PT ;  /* 0x0000003805067812 */ /* 0x000fe200078ec0ff */
[----:B------:R-:W-:Y:S01]  /*9740*/  IMAD.SHL.U32 R11, R41, 0x40, RZ ;  /* 0x00000040290b7824 */ /* 0x000fe200078e00ff */
[----:B------:R-:W-:Y:S01]  /*9750*/  SHF.R.S32.HI R9, RZ, 0x4, R41 ;  /* 0x00000004ff097819 */ /* 0x000fe20000011429 */
[----:B------:R-:W-:Y:S01]  /*9760*/  @P2 FMUL R15, R15, 0.25 ;  /* 0x3e8000000f0f2820 */ /* 0x000fe20000400000 */
[----:B------:R-:W-:Y:S01]  /*9770*/  ISETP.GE.U32.AND P0, PT, R12, 0x20, PT ;  /* 0x000000200c00780c */ /* 0x000fe20003f06070 */
[----:B------:R-:W-:Y:S01]  /*9780*/  IMAD R10, R7, 0x10, R6 ;  /* 0x00000010070a7824 */ /* 0x000fe200078e0206 */
[----:B------:R-:W-:Y:S01]  /*9790*/  SGXT R6, R9, 0x1 ;  /* 0x000000010906781a */ /* 0x000fe20000000200 */
[----:B------:R-:W-:Y:S01]  /*97a0*/  IMAD.SHL.U32 R7, R41, 0x200, RZ ;  /* 0x0000020029077824 */ /* 0x000fe200078e00ff */
[----:B------:R-:W-:Y:S01]  /*97b0*/  LOP3.LUT R8, R8, 0x180, RZ, 0xc0, !PT ;  /* 0x0000018008087812 */ /* 0x000fe200078ec0ff */
[----:B------:R-:W-:Y:S01]  /*97c0*/  IMAD.MOV.U32 R12, RZ, RZ, R31 ;  /* 0x000000ffff0c7224 */ /* 0x000fe200078e001f */
[----:B------:R-:W-:Y:S01]  /*97d0*/  LOP3.LUT R6, R6, 0x840, RZ, 0xc0, !PT ;  /* 0x0000084006067812 */ /* 0x000fe200078ec0ff */
[----:B------:R-:W-:Y:S01]  /*97e0*/  IMAD.MOV.U32 R31, RZ, RZ, R66 ;  /* 0x000000ffff1f7224 */ /* 0x000fe200078e0042 */
[----:B------:R-:W-:Y:S01]  /*97f0*/  LOP3.LUT R7, R7, 0x1800, RZ, 0xc0, !PT ;  /* 0x0000180007077812 */ /* 0x000fe200078ec0ff */
[----:B------:R-:W-:Y:S01]  /*9800*/  @P2 FMUL R109, R109, 0.25 ;  /* 0x3e8000006d6d2820 */ /* 0x000fe20000400000 */
[----:B------:R-:W-:Y:S01]  /*9810*/  FSETP.GT.AND P1, PT, |R12|, 8.50705917302346158658e+37, PT ;  /* 0x7e8000000c00780b */ /* 0x000fe20003f24200 */
[----:B------:R-:W-:Y:S01]  /*9820*/  @P2 FMUL R19, R19, 0.25 ;  /* 0x3e80000013132820 */ /* 0x000fe20000400000 */
[----:B------:R-:W-:Y:S01]  /*9830*/  LOP3.LUT R9, R7, 0x70, R14, 0xf8, !PT ;  /* 0x0000007007097812 */ /* 0x000fe200078ef80e */
[----:B------:R-:W-:Y:S01]  /*9840*/  @P2 FMUL R121, R121, 0.25 ;  /* 0x3e80000079792820 */ /* 0x000fe20000400000 */
[----:B------:R-:W-:Y:S01]  /*9850*/  LOP3.LUT R8, R8, 0x48, R41, 0xf8, !PT ;  /* 0x0000004808087812 */ /* 0x000fe200078ef829 */
[----:B------:R-:W-:Y:S01]  /*9860*/  @P2 FMUL R120, R120, 0.25 ;  /* 0x3e80000078782820 */ /* 0x000fe20000400000 */
[----:B------:R-:W-:Y:S01]  /*9870*/  FSETP.GEU.AND P5, PT, |R12|, 1.175494350822287508e-38, PT ;  /* 0x008000000c00780b */ /* 0x000fe20003fae200 */
[----:B------:R-:W-:Y:S01]  /*9880*/  @P2 FMUL R61, R61, 0.25 ;  /* 0x3e8000003d3d2820 */ /* 0x000fe20000400000 */
[----:B------:R-:W-:Y:S01]  /*9890*/  LOP3.LUT R7, R6, 0x40, R11, 0x78, !PT ;  /* 0x0000004006077812 */ /* 0x000fe200078e780b */
[----:B------:R-:W-:Y:S01]  /*98a0*/  IMAD.MOV.U32 R11, RZ, RZ, R58 ;  /* 0x000000ffff0b7224 */ /* 0x000fe200078e003a */
[----:B------:R-:W-:Y:S01]  /*98b0*/  LOP3.LUT R6, R9, R8, RZ, 0x3c, !PT ;  /* 0x0000000809067212 */ /* 0x000fe200078e3cff */
[C---:B------:R-:W-:Y:S01]  /*98c0*/  FMUL R9, R12.reuse, 8388608 ;  /* 0x4b0000000c097820 */ /* 0x040fe20000400000 */
[----:B------:R-:W-:Y:S01]  /*98d0*/  FSETP.GEU.AND P4, PT, R12, 1.175494350822287508e-38, PT ;  /* 0x008000000c00780b */ /* 0x000fe20003f8e000 */
[----:B------:R-:W-:Y:S01]  /*98e0*/  IMAD.IADD R10, R10, 0x1, R7 ;  /* 0x000000010a0a7824 */ /* 0x000fe200078e0207 */
[----:B------:R-:W-:Y:S01]  /*98f0*/  SHF.R.U32.HI R8, RZ, 0x1, R41 ;  /* 0x00000001ff087819 */ /* 0x000fe20000011629 */
[----:B------:R-:W-:Y:S01]  /*9900*/  @P1 FMUL R119, R119, 0.25 ;  /* 0x3e80000077771820 */ /* 0x000fe20000400000 */
[----:B------:R-:W-:Y:S01]  /*9910*/  FSEL R9, R9, R12, !P4 ;  /* 0x0000000c09097208 */ /* 0x000fe20006000000 */
[----:B------:R-:W-:Y:S01]  /*9920*/  @P1 FMUL R12, R12, 0.25 ;  /* 0x3e8000000c0c1820 */ /* 0x000fe20000400000 */
[----:B------:R-:W-:Y:S01]  /*9930*/  LOP3.LUT R8, R8, 0xc, RZ, 0xc0, !PT ;  /* 0x0000000c08087812 */ /* 0x000fe200078ec0ff */
[----:B------:R-:W-:Y:S01]  /*9940*/  @P1 FMUL R118, R118, 0.25 ;  /* 0x3e80000076761820 */ /* 0x000fe20000400000 */
[----:B------:R-:W-:Y:S01]  /*9950*/  LOP3.LUT R7, R14, 0x70, RZ, 0xc0, !PT ;  /* 0x000000700e077812 */ /* 0x000fe200078ec0ff */
[----:B------:R-:W-:Y:S01]  /*9960*/  @!P5 FMUL R12, R12, 16777216 ;  /* 0x4b8000000c0cd820 */ /* 0x000fe20000400000 */
[----:B------:R-:W-:Y:S01]  /*9970*/  @P1 FMUL R127, R127, 0.25 ;  /* 0x3e8000007f7f1820 */ /* 0x000fe20000400000 */
[----:B------:R-:W-:Y:S01]  /*9980*/  @P1 FMUL R126, R126, 0.25 ;  /* 0x3e8000007e7e1820 */ /* 0x000fe20000400000 */
[----:B------:R-:W-:Y:S01]  /*9990*/  IADD3 R7, PT, PT, R8, UR6, R7 ;  /* 0x0000000608077c10 */ /* 0x000fe2000fffe007 */
[----:B------:R-:W-:Y:S01]  /*99a0*/  @P1 FMUL R115, R115, 0.25 ;  /* 0x3e80000073731820 */ /* 0x000fe20000400000 */
        /* <DEDUP_REMOVED lines=11> */
[----:B------:R-:W0:Y:S01]  /*9a60*/  MUFU.RCP R8, R12 ;  /* 0x0000000c00087308 */ /* 0x000e220000001000 */
[C---:B------:R-:W-:Y:S01]  /*9a70*/  FSETP.GEU.AND P1, PT, |R30|.reuse, 1.175494350822287508e-38, PT ;  /* 0x008000001e00780b */ /* 0x040fe20003f2e200 */
[----:B------:R-:W-:Y:S01]  /*9a80*/  FMUL R14, R30, 8388608 ;  /* 0x4b0000001e0e7820 */ /* 0x000fe20000400000 */
[----:B------:R-:W-:Y:S01]  /*9a90*/  @!P5 FMUL R119, R119, 16777216 ;  /* 0x4b8000007777d820 */ /* 0x000fe20000400000 */
[----:B------:R-:W-:Y:S01]  /*9aa0*/  @!P5 FMUL R118, R118, 16777216 ;  /* 0x4b8000007676d820 */ /* 0x000fe20000400000 */
[----:B------:R-:W-:Y:S01]  /*9ab0*/  @!P5 FMUL R127, R127, 16777216 ;  /* 0x4b8000007f7fd820 */ /* 0x000fe20000400000 */
[----:B------:R-:W-:Y:S01]  /*9ac0*/  @!P5 FMUL R126, R126, 16777216 ;  /* 0x4b8000007e7ed820 */ /* 0x000fe20000400000 */
[----:B------:R-:W-:Y:S01]  /*9ad0*/  FSEL R14, R14, R30, !P3 ;  /* 0x0000001e0e0e7208 */ /* 0x000fe20005800000 */
[----:B------:R-:W-:Y:S01]  /*9ae0*/  @P2 FMUL R30, R30, 0.25 ;  /* 0x3e8000001e1e2820 */ /* 0x000fe20000400000 */
[----:B------:R-:W-:Y:S01]  /*9af0*/  @!P5 FMUL R115, R115, 16777216 ;  /* 0x4b8000007373d820 */ /* 0x000fe20000400000 */
        /* <DEDUP_REMOVED lines=12> */
[C---:B0-----:R-:W-:Y:S01]  /*9bc0*/  FMUL R28, R8.reuse, R119 ;  /* 0x00000077081c7220 */ /* 0x041fe20000400000 */
[C---:B------:R-:W-:Y:S01]  /*9bd0*/  FMUL R27, R8.reuse, R118 ;  /* 0x00000076081b7220 */ /* 0x040fe20000400000 */
        /* <DEDUP_REMOVED lines=13> */
[----:B------:R-:W-:Y:S01]  /*9cb0*/  FMUL R88, R8, R31 ;  /* 0x0000001f08587220 */ /* 0x000fe20000400000 */
[----:B------:R-:W-:Y:S01]  /*9cc0*/  @P2 FMUL R29, R29, 0.25 ;  /* 0x3e8000001d1d2820 */ /* 0x000fe20000400000 */
[----:B------:R-:W0:Y:S01]  /*9cd0*/  MUFU.RCP R8, R30 ;  /* 0x0000001e00087308 */ /* 0x000e220000001000 */
[----:B------:R-:W-:Y:S01]  /*9ce0*/  @P2 FMUL R33, R33, 0.25 ;  /* 0x3e80000021212820 */ /* 0x000fe20000400000 */
        /* <DEDUP_REMOVED lines=17> */
[C---:B------:R-:W-:Y:S01]  /*9e00*/  FSETP.GT.AND P1, PT, |R39|.reuse, 8.50705917302346158658e+37, PT ;  /* 0x7e8000002700780b */ /* 0x040fe20003f24200 */
[----:B------:R-:W-:Y:S01]  /*9e10*/  IMAD.MOV.U32 R37, RZ, RZ, R32 ;  /* 0x000000ffff257224 */ /* 0x000fe200078e0020 */
[----:B------:R-:W-:Y:S01]  /*9e20*/  FSETP.GEU.AND P5, PT, |R39|, 1.175494350822287508e-38, PT ;  /* 0x008000002700780b */ /* 0x000fe20003fae200 */
[----:B------:R-:W-:-:S02]  /*9e30*/  IMAD.MOV.U32 R110, RZ, RZ, R72 ;  /* 0x000000ffff6e7224 */ /* 0x000fc400078e0048 */
[C---:B0-----:R-:W-:Y:S01]  /*9e40*/  FMUL R64, R8.reuse, R117 ;  /* 0x0000007508407220 */ /* 0x041fe20000400000 */
[----:B------:R-:W-:Y:S02]  /*9e50*/  IMAD.MOV.U32 R108, RZ, RZ, R73 ;  /* 0x000000ffff6c7224 */ /* 0x000fe400078e0049 */
[C---:B------:R-:W-:Y:S01]  /*9e60*/  FMUL R65, R8.reuse, R116 ;  /* 0x0000007408417220 */ /* 0x040fe20000400000 */
[----:B------:R-:W-:Y:S02]  /*9e70*/  IMAD.MOV.U32 R60, RZ, RZ, R75 ;  /* 0x000000ffff3c7224 */ /* 0x000fe400078e004b */
[C---:B------:R-:W-:Y:S01]  /*9e80*/  FMUL R25, R8.reuse, R125 ;  /* 0x0000007d08197220 */ /* 0x040fe20000400000 */
[----:B------:R-:W-:Y:S02]  /*9e90*/  IMAD.MOV.U32 R58, RZ, RZ, R81 ;  /* 0x000000ffff3a7224 */ /* 0x000fe400078e0051 */
        /* <DEDUP_REMOVED lines=8> */
[----:B------:R-:W-:Y:S01]  /*9f20*/  FMUL R76, R8, R15 ;  /* 0x0000000f084c7220 */ /* 0x000fe20000400000 */
[----:B------:R-:W-:-:S02]  /*9f30*/  IMAD.MOV.U32 R22, RZ, RZ, R90 ;  /* 0x000000ffff167224 */ /* 0x000fc400078e005a */
[----:B------:R-:W-:Y:S01]  /*9f40*/  FMUL R32, R8, R109 ;  /* 0x0000006d08207220 */ /* 0x000fe20000400000 */
[----:B------:R-:W-:Y:S02]  /*9f50*/  VIADD R75, R14, 0xc0cafb0d ;  /* 0xc0cafb0d0e4b7836 */ /* 0x000fe40000000000 */
[C---:B------:R-:W-:Y:S01]  /*9f60*/  FMUL R19, R8.reuse, R19 ;  /* 0x0000001308137220 */ /* 0x040fe20000400000 */
[C---:B------:R-:W-:Y:S01]  /*9f70*/  FMUL R81, R8.reuse, R121 ;  /* 0x0000007908517220 */ /* 0x040fe20000400000 */
[C---:B------:R-:W-:Y:S01]  /*9f80*/  FMUL R82, R8.reuse, R120 ;  /* 0x0000007808527220 */ /* 0x040fe20000400000 */
[C---:B------:R-:W-:Y:S01]  /*9f90*/  FMUL R83, R8.reuse, R61 ;  /* 0x0000003d08537220 */ /* 0x040fe20000400000 */
[C---:B------:R-:W-:Y:S01]  /*9fa0*/  FMUL R86, R8.reuse, R29 ;  /* 0x0000001d08567220 */ /* 0x040fe20000400000 */
[C---:B------:R-:W-:Y:S01]  /*9fb0*/  FMUL R87, R8.reuse, R33 ;  /* 0x0000002108577220 */ /* 0x040fe20000400000 */
[----:B------:R-:W-:Y:S01]  /*9fc0*/  FMUL R90, R8, R35 ;  /* 0x00000023085a7220 */ /* 0x000fe20000400000 */
[----:B------:R-:W-:Y:S01]  /*9fd0*/  FSEL R18, RZ, -23, P4 ;  /* 0xc1b80000ff127808 */ /* 0x000fe20002000000 */
[C---:B------:R-:W-:Y:S01]  /*9fe0*/  FMUL R8, R39.reuse, 8388608 ;  /* 0x4b00000027087820 */ /* 0x040fe20000400000 */
[----:B------:R-:W-:Y:S01]  /*9ff0*/  FSETP.GEU.AND P4, PT, R39, 1.175494350822287508e-38, PT ;  /* 0x008000002700780b */ /* 0x000fe20003f8e000 */
[----:B------:R-:W0:Y:S01]  /*a000*/  LDC R12, c[0x0][0x3e8] ;  /* 0x0000fa00ff0c7b82 */ /* 0x000e220000000800 */
[----:B------:R-:W-:Y:S01]  /*a010*/  LOP3.LUT R75, R75, 0xff800000, RZ, 0xc0, !PT ;  /* 0xff8000004b4b7812 */ /* 0x000fe200078ec0ff */
[----:B------:R-:W-:Y:S01]  /*a020*/  VIADD R24, R9, 0xc0cafb0d ;  /* 0xc0cafb0d09187836 */ /* 0x000fe20000000000 */
[----:B------:R-:W-:Y:S01]  /*a030*/  FSEL R8, R8, R39, !P4 ;  /* 0x0000002708087208 */ /* 0x000fe20006000000 */
[----:B------:R-:W-:Y:S01]  /*a040*/  @P1 FMUL R39, R39, 0.25 ;  /* 0x3e80000027271820 */ /* 0x000fe20000400000 */
[----:B------:R-:W-:Y:S01]  /*a050*/  I2FP.F32.S32 R11, R75 ;  /* 0x0000004b000b7245 */ /* 0x000fe20000201400 */
[----:B------:R-:W-:Y:S01]  /*a060*/  @P1 FMUL R91, R91, 0.25 ;  /* 0x3e8000005b5b1820 */ /* 0x000fe20000400000 */
[----:B------:R-:W-:Y:S01]  /*a070*/  FSETP.GT.AND P2, PT, |R37|, 8.50705917302346158658e+37, PT ;  /* 0x7e8000002500780b */ /* 0x000fe20003f44200 */
[----:B------:R-:W-:Y:S01]  /*a080*/  @!P5 FMUL R39, R39, 16777216 ;  /* 0x4b8000002727d820 */ /* 0x000fe20000400000 */
[----:B------:R-:W-:Y:S01]  /*a090*/  @P1 FMUL R22, R22, 0.25 ;  /* 0x3e80000016161820 */ /* 0x000fe20000400000 */
[----:B------:R-:W-:Y:S01]  /*a0a0*/  FFMA.FTZ R20, R11, 1.1920928955078125e-07, R20 ;  /* 0x340000000b147823 */ /* 0x000fe20000010014 */
[----:B------:R-:W-:Y:S01]  /*a0b0*/  @P1 FMUL R38, R38, 0.25 ;  /* 0x3e80000026261820 */ /* 0x000fe20000400000 */
[----:B------:R-:W1:Y:S01]  /*a0c0*/  MUFU.RCP R11, R39 ;  /* 0x00000027000b7308 */ /* 0x000e620000001000 */
        /* <DEDUP_REMOVED lines=13> */
[C---:B------:R-:W-:Y:S01]  /*a1a0*/  FSETP.GEU.AND P1, PT, |R37|.reuse, 1.175494350822287508e-38, PT ;  /* 0x008000002500780b */ /* 0x040fe20003f2e200 */
[----:B------:R-:W-:Y:S01]  /*a1b0*/  FMUL R16, R37, 8388608 ;  /* 0x4b00000025107820 */ /* 0x000fe20000400000 */
[----:B------:R-:W-:Y:S01]  /*a1c0*/  LOP3.LUT R24, R24, 0xff800000, RZ, 0xc0, !PT ;  /* 0xff80000018187812 */ /* 0x000fe200078ec0ff */
[----:B------:R-:W-:Y:S01]  /*a1d0*/  @!P5 FMUL R91, R91, 16777216 ;  /* 0x4b8000005b5bd820 */ /* 0x000fe20000400000 */
[C---:B------:R-:W-:Y:S01]  /*a1e0*/  FSETP.GEU.AND P3, PT, R37.reuse, 1.175494350822287508e-38, PT ;  /* 0x008000002500780b */ /* 0x040fe20003f6e000 */
[----:B------:R-:W-:Y:S01]  /*a1f0*/  @!P5 FMUL R22, R22, 16777216 ;  /* 0x4b8000001616d820 */ /* 0x000fe20000400000 */
[----:B------:R-:W-:Y:S01]  /*a200*/  I2FP.F32.S32 R13, R24 ;  /* 0x00000018000d7245 */ /* 0x000fe20000201400 */
[----:B------:R-:W-:Y:S01]  /*a210*/  @!P5 FMUL R38, R38, 16777216 ;  /* 0x4b8000002626d820 */ /* 0x000fe20000400000 */
[----:B------:R-:W-:Y:S01]  /*a220*/  SHF.R.U32.HI R41, RZ, 0x5, R41 ;  /* 0x00000005ff297819 */ /* 0x000fe20000011629 */
[----:B------:R-:W-:Y:S01]  /*a230*/  @!P5 FMUL R26, R26, 16777216 ;  /* 0x4b8000001a1ad820 */ /* 0x000fe20000400000 */
[----:B------:R-:W-:Y:S01]  /*a240*/  FSEL R16, R16, R37, !P3 ;  /* 0x0000002510107208 */ /* 0x000fe20005800000 */
[----:B------:R-:W-:Y:S01]  /*a250*/  @P2 FMUL R37, R37, 0.25 ;  /* 0x3e80000025252820 */ /* 0x000fe20000400000 */
[----:B------:R-:W-:Y:S01]  /*a260*/  FFMA.FTZ R18, R13, 1.1920928955078125e-07, R18 ;  /* 0x340000000d127823 */ /* 0x000fe20000010012 */
[----:B------:R-:W-:Y:S01]  /*a270*/  SGXT.U32 R13, R41, 0x2 ;  /* 0x00000002290d781a */ /* 0x000fe20000000000 */
        /* <DEDUP_REMOVED lines=13> */
[C---:B-1----:R-:W-:Y:S01]  /*a350*/  FMUL R34, R11.reuse, R91 ;  /* 0x0000005b0b227220 */ /* 0x042fe20000400000 */
        /* <DEDUP_REMOVED lines=15> */
[----:B0-----:R-:W-:-:S02]  /*a450*/  IMAD R11, R13, R12, RZ ;  /* 0x0000000c0d0b7224 */ /* 0x001fc400078e02ff */
[----:B------:R-:W-:Y:S01]  /*a460*/  @P2 FMUL R40, R40, 0.25 ;  /* 0x3e80000028282820 */ /* 0x000fe20000400000 */
[----:B------:R-:W0:Y:S01]  /*a470*/  MUFU.RCP R13, R37 ;  /* 0x00000025000d7308 */ /* 0x000e220000001000 */
[----:B------:R-:W-:Y:S02]  /*a480*/  VIADD R53, R16, 0xc0cafb0d ;  /* 0xc0cafb0d10357836 */ /* 0x000fe40000000000 */
[----:B------:R-:W-:Y:S01]  /*a490*/  @P2 FMUL R58, R58, 0.25 ;  /* 0x3e8000003a3a2820 */ /* 0x000fe20000400000 */
[----:B------:R-:W-:Y:S02]  /*a4a0*/  VIADD R51, R8, 0xc0cafb0d ;  /* 0xc0cafb0d08337836 */ /* 0x000fe40000000000 */
        /* <DEDUP_REMOVED lines=14> */
[----:B------:R-:W-:Y:S01]  /*a590*/  @!P1 FMUL R40, R40, 16777216 ;  /* 0x4b80000028289820 */ /* 0x000fe20000400000 */
[----:B------:R-:W-:Y:S01]  /*a5a0*/  @!P1 FMUL R58, R58, 16777216 ;  /* 0x4b8000003a3a9820 */ /* 0x000fe20000400000 */
[----:B------:R-:W-:Y:S01]  /*a5b0*/  LOP3.LUT R53, R53, 0xff800000, RZ, 0xc0, !PT ;  /* 0xff80000035357812 */ /* 0x000fe200078ec0ff */
[----:B------:R-:W-:Y:S01]  /*a5c0*/  @!P1 FMUL R44, R44, 16777216 ;  /* 0x4b8000002c2c9820 */ /* 0x000fe20000400000 */
[----:B------:R-:W-:Y:S01]  /*a5d0*/  @!P1 FMUL R48, R48, 16777216 ;  /* 0x4b80000030309820 */ /* 0x000fe20000400000 */
[----:B------:R-:W-:Y:S01]  /*a5e0*/  @!P1 FMUL R62, R62, 16777216 ;  /* 0x4b8000003e3e9820 */ /* 0x000fe20000400000 */
[----:B------:R-:W-:Y:S01]  /*a5f0*/  LOP3.LUT R51, R51, 0xff800000, RZ, 0xc0, !PT ;  /* 0xff80000033337812 */ /* 0x000fe200078ec0ff */
        /* <DEDUP_REMOVED lines=11> */
[----:B------:R-:W-:Y:S01]  /*a6b0*/  FSEL R23, RZ, -23, P3 ;  /* 0xc1b80000ff177808 */ /* 0x000fe20001800000 */
[C---:B0-----:R-:W-:Y:S01]  /*a6c0*/  FMUL R37, R13.reuse, R40 ;  /* 0x000000280d257220 */ /* 0x041fe20000400000 */
[----:B------:R-:W-:Y:S01]  /*a6d0*/  I2FP.F32.S32 R22, R53 ;  /* 0x0000003500167245 */ /* 0x000fe20000201400 */
[C---:B------:R-:W-:Y:S01]  /*a6e0*/  FMUL R29, R13.reuse, R58 ;  /* 0x0000003a0d1d7220 */ /* 0x040fe20000400000 */
[----:B------:R-:W-:Y:S01]  /*a6f0*/  FSEL R15, RZ, -23, P4 ;  /* 0xc1b80000ff0f7808 */ /* 0x000fe20002000000 */
[C---:B------:R-:W-:Y:S01]  /*a700*/  FMUL R40, R13.reuse, R44 ;  /* 0x0000002c0d287220 */ /* 0x040fe20000400000 */
[----:B------:R-:W-:Y:S01]  /*a710*/  I2FP.F32.S32 R26, R51 ;  /* 0x00000033001a7245 */ /* 0x000fe20000201400 */
        /* <DEDUP_REMOVED lines=13> */
[----:B------:R-:W-:-:S02]  /*a7f0*/  IMAD R13, R12, 0x4, R11 ;  /* 0x000000040c0d7824 */ /* 0x000fc400078e020b */
[----:B------:R-:W-:Y:S01]  /*a800*/  FFMA.FTZ R23, R22, 1.1920928955078125e-07, R23 ;  /* 0x3400000016177823 */ /* 0x000fe20000010017 */
[----:B------:R-:W-:Y:S01]  /*a810*/  FFMA.FTZ R22, R26, 1.1920928955078125e-07, R15 ;  /* 0x340000001a167823 */ /* 0x000fe2000001000f */
[----:B------:R-:W-:Y:S01]  /*a820*/  F2FP.SATFINITE.E4M3.F32.PACK_AB_MERGE_C R84, R17, R84, RZ ;  /* 0x000000541154723e */ /* 0x000fe200048070ff */
[----:B------:R-:W-:Y:S01]  /*a830*/  IMAD R15, R12, 0x4, R13 ;  /* 0x000000040c0f7824 */ /* 0x000fe200078e020d */
[----:B------:R-:W-:Y:S01]  /*a840*/  F2FP.SATFINITE.E4M3.F32.PACK_AB_MERGE_C R32, R32, R19, RZ ;  /* 0x000000132020723e */ /* 0x000fe200048070ff */
[----:B------:R-:W-:Y:S01]  /*a850*/  IMAD.IADD R53, R16, 0x1, -R53 ;  /* 0x0000000110357824 */ /* 0x000fe200078e0a35 */
        /* <DEDUP_REMOVED lines=9> */
[C---:B------:R-:W-:Y:S01]  /*a8f0*/  IMAD R21, R12.reuse, 0x4, R19 ;  /* 0x000000040c157824 */ /* 0x040fe200078e0213 */
[----:B------:R-:W-:Y:S01]  /*a900*/  F2FP.SATFINITE.E4M3.F32.PACK_AB_MERGE_C R48, R33, R48, RZ ;  /* 0x000000302130723e */ /* 0x000fe200048070ff */
[----:B------:R-:W-:Y:S01]  /*a910*/  FADD R53, R53, -1 ;  /* 0xbf80000035357421 */ /* 0x000fe20000000000 */
[----:B------:R-:W-:Y:S01]  /*a920*/  F2FP.SATFINITE.E4M3.F32.PACK_AB_MERGE_C R42, R35, R42, RZ ;  /* 0x0000002a232a723e */ /* 0x000fe200048070ff */
[----:B------:R-:W-:Y:S01]  /*a930*/  IMAD R25, R12, 0x4, R21 ;  /* 0x000000040c197824 */ /* 0x000fe200078e0215 */
[----:B------:R-:W-:Y:S01]  /*a940*/  F2FP.SATFINITE.E4M3.F32.PACK_AB_MERGE_C R87, R87, R90, RZ ;  /* 0x0000005a5757723e */ /* 0x000fe200048070ff */
[----:B------:R-:W-:Y:S01]  /*a950*/  FADD R24, R24, -1 ;  /* 0xbf80000018187421 */ /* 0x000fe20000000000 */
[----:B------:R-:W-:Y:S01]  /*a960*/  F2FP.SATFINITE.E4M3.F32.PACK_AB_MERGE_C R83, R83, R86, RZ ;  /* 0x000000565353723e */ /* 0x000fe200048070ff */
[C---:B------:R-:W-:Y:S01]  /*a970*/  IMAD R27, R12.reuse, 0x4, R25 ;  /* 0x000000040c1b7824 */ /* 0x040fe200078e0219 */
[----:B------:R-:W-:Y:S01]  /*a980*/  F2FP.SATFINITE.E4M3.F32.PACK_AB_MERGE_C R81, R81, R82, RZ ;  /* 0x000000525151723e */ /* 0x000fe200048070ff */
[----:B------:R-:W0:Y:S01]  /*a990*/  S2R R185, SR_CTAID.X ;  /* 0x0000000000b97919 */ /* 0x000e220000002500 */
[----:B------:R-:W-:Y:S01]  /*a9a0*/  F2FP.SATFINITE.E4M3.F32.PACK_AB_MERGE_C R69, R69, R70, RZ ;  /* 0x000000464545723e */ /* 0x000fe200048070ff */
[C---:B------:R-:W-:Y:S01]  /*a9b0*/  IMAD R29, R12.reuse, 0x4, R27 ;  /* 0x000000040c1d7824 */ /* 0x040fe200078e021b */
[----:B------:R-:W-:Y:S01]  /*a9c0*/  F2FP.SATFINITE.E4M3.F32.PACK_AB_MERGE_C R73, R73, R76, RZ ;  /* 0x0000004c4949723e */ /* 0x000fe200048070ff */
[----:B------:R-:W1:Y:S01]  /*a9d0*/  LDCU.64 UR4, c[0x0][0x3e0] ;  /* 0x00007c00ff0477ac */ /* 0x000e620008000a00 */
[----:B------:R-:W-:Y:S01]  /*a9e0*/  F2FP.SATFINITE.E4M3.F32.PACK_AB_MERGE_C R71, R71, R72, RZ ;  /* 0x000000484747723e */ /* 0x000fe200048070ff */
[----:B------:R-:W-:Y:S01]  /*a9f0*/  IMAD R31, R12, 0x4, R29 ;  /* 0x000000040c1f7824 */ /* 0x000fe200078e021d */
[----:B------:R-:W-:-:S02]  /*aa00*/  F2FP.SATFINITE.E4M3.F32.PACK_AB_MERGE_C R70, R36, R37, RZ ;  /* 0x000000252446723e */ /* 0x000fc400048070ff */
[----:B------:R-:W-:Y:S01]  /*aa10*/  F2FP.SATFINITE.E4M3.F32.PACK_AB_MERGE_C R62, R62, R63, RZ ;  /* 0x0000003f3e3e723e */ /* 0x000fe200048070ff */
[----:B------:R-:W-:Y:S01]  /*aa20*/  IMAD R33, R12, 0x4, R31 ;  /* 0x000000040c217824 */ /* 0x000fe200078e021f */
[----:B------:R-:W-:Y:S02]  /*aa30*/  F2FP.SATFINITE.E4M3.F32.PACK_AB_MERGE_C R54, R54, R57, RZ ;  /* 0x000000393636723e */ /* 0x000fe400048070ff */
[----:B------:R-:W-:Y:S01]  /*aa40*/  LOP3.LUT R87, R87, 0xffff, RZ, 0xc0, !PT ;  /* 0x0000ffff57577812 */ /* 0x000fe200078ec0ff */
[C---:B------:R-:W-:Y:S01]  /*aa50*/  IMAD R35, R12.reuse, 0x4, R33 ;  /* 0x000000040c237824 */ /* 0x040fe200078e0221 */
[----:B------:R-:W-:Y:S02]  /*aa60*/  LOP3.LUT R72, R83, 0xffff, RZ, 0xc0, !PT ;  /* 0x0000ffff53487812 */ /* 0x000fe400078ec0ff */
[----:B------:R-:W-:Y:S01]  /*aa70*/  LOP3.LUT R81, R81, 0xffff, RZ, 0xc0, !PT ;  /* 0x0000ffff51517812 */ /* 0x000fe200078ec0ff */
[----:B------:R-:W-:Y:S01]  /*aa80*/  IMAD R37, R12, 0x4, R35 ;  /* 0x000000040c257824 */ /* 0x000fe200078e0223 */
[----:B------:R-:W-:-:S02]  /*aa90*/  F2FP.SATFINITE.E4M3.F32.PACK_AB_MERGE_C R44, R44, R45, RZ ;  /* 0x0000002d2c2c723e */ /* 0x000fc400048070ff */
[----:B------:R-:W-:Y:S01]  /*aaa0*/  F2FP.SATFINITE.E4M3.F32.PACK_AB_MERGE_C R40, R40, R43, RZ ;  /* 0x0000002b2828723e */ /* 0x000fe200048070ff */
[----:B-1----:R-:W-:Y:S01]  /*aab0*/  UIMAD UR4, UR10, UR4, URZ ;  /* 0x000000040a0472a4 */ /* 0x002fe2000f8e02ff */
[----:B------:R-:W-:Y:S01]  /*aac0*/  F2FP.SATFINITE.E4M3.F32.PACK_AB_MERGE_C R38, R38, R39, RZ ;  /* 0x000000272626723e */ /* 0x000fe200048070ff */
[----:B------:R-:W-:Y:S01]  /*aad0*/  IMAD R39, R12, 0x4, R37 ;  /* 0x000000040c277824 */ /* 0x000fe200078e0225 */
[----:B------:R-:W-:Y:S02]  /*aae0*/  LOP3.LUT R63, R68, 0xffff, RZ, 0xc0, !PT ;  /* 0x0000ffff443f7812 */ /* 0x000fe400078ec0ff */
[----:B------:R-:W-:Y:S02]  /*aaf0*/  LOP3.LUT R73, R73, 0xffff, RZ, 0xc0, !PT ;  /* 0x0000ffff49497812 */ /* 0x000fe400078ec0ff */
[----:B------:R-:W-:Y:S02]  /*ab00*/  LOP3.LUT R76, R71, 0xffff, RZ, 0xc0, !PT ;  /* 0x0000ffff474c7812 */ /* 0x000fe400078ec0ff */
[----:B------:R-:W-:-:S02]  /*ab10*/  F2FP.SATFINITE.E4M3.F32.PACK_AB_MERGE_C R66, R66, R67, RZ ;  /* 0x000000434242723e */ /* 0x000fc400048070ff */
[----:B------:R-:W-:Y:S02]  /*ab20*/  F2FP.SATFINITE.E4M3.F32.PACK_AB_MERGE_C R64, R64, R65, RZ ;  /* 0x000000414040723e */ /* 0x000fe400048070ff */
[----:B------:R-:W-:Y:S02]  /*ab30*/  PRMT R43, R81, 0x3340, R0 ;  /* 0x00003340512b7816 */ /* 0x000fe40000000000 */
[----:B------:R-:W-:Y:S02]  /*ab40*/  PRMT R36, R87, 0x3340, R72 ;  /* 0x0000334057247816 */ /* 0x000fe40000000048 */
[----:B------:R-:W-:Y:S02]  /*ab50*/  LOP3.LUT R67, R54, 0xffff, RZ, 0xc0, !PT ;  /* 0x0000ffff36437812 */ /* 0x000fe400078ec0ff */
[----:B------:R-:W-:Y:S02]  /*ab60*/  F2FP.SATFINITE.E4M3.F32.PACK_AB_MERGE_C R85, R85, R88, RZ ;  /* 0x000000585555723e */ /* 0x000fe400048070ff */
[----:B------:R-:W-:-:S02]  /*ab70*/  F2FP.SATFINITE.E4M3.F32.PACK_AB_MERGE_C R79, R79, R80, RZ ;  /* 0x000000504f4f723e */ /* 0x000fc400048070ff */
[----:B------:R-:W-:Y:S02]  /*ab80*/  PRMT R68, R63, 0x3340, R0 ;  /* 0x000033403f447816 */ /* 0x000fe40000000000 */
[----:B------:R-:W-:Y:S02]  /*ab90*/  PRMT R45, R73, 0x3340, R76 ;  /* 0x00003340492d7816 */ /* 0x000fe4000000004c */
[----:B------:R-:W-:Y:S01]  /*aba0*/  F2FP.SATFINITE.E4M3.F32.PACK_AB_MERGE_C R34, R34, R41, RZ ;  /* 0x000000292222723e */ /* 0x000fe200048070ff */
[----:B------:R-:W-:Y:S01]  /*abb0*/  IMAD R41, R12, 0x4, R39 ;  /* 0x000000040c297824 */ /* 0x000fe200078e0227 */
[----:B------:R-:W-:Y:S02]  /*abc0*/  LOP3.LUT R62, R62, 0xffff, RZ, 0xc0, !PT ;  /* 0x0000ffff3e3e7812 */ /* 0x000fe400078ec0ff */
[----:B------:R-:W-:Y:S02]  /*abd0*/  LOP3.LUT R65, R58, 0xffff, RZ, 0xc0, !PT ;  /* 0x0000ffff3a417812 */ /* 0x000fe400078ec0ff */
[----:B------:R-:W-:-:S02]  /*abe0*/  LOP3.LUT R103, R40, 0xffff, RZ, 0xc0, !PT ;  /* 0x0000ffff28677812 */ /* 0x000fc400078ec0ff */
[----:B------:R-:W-:Y:S02]  /*abf0*/  LOP3.LUT R54, R48, 0xffff, RZ, 0xc0, !PT ;  /* 0x0000ffff30367812 */ /* 0x000fe400078ec0ff */
[----:B------:R-:W-:Y:S02]  /*ac00*/  LOP3.LUT R93, R44, 0xffff, RZ, 0xc0, !PT ;  /* 0x0000ffff2c5d7812 */ /* 0x000fe400078ec0ff */
[----:B------:R-:W-:Y:S02]  /*ac10*/  F2FP.SATFINITE.E4M3.F32.PACK_AB_MERGE_C R60, R60, R61, RZ ;  /* 0x0000003d3c3c723e */ /* 0x000fe400048070ff */
[----:B------:R-:W-:Y:S02]  /*ac20*/  F2FP.SATFINITE.E4M3.F32.PACK_AB_MERGE_C R56, R56, R59, RZ ;  /* 0x0000003b3838723e */ /* 0x000fe400048070ff */
[----:B------:R-:W-:Y:S02]  /*ac30*/  F2FP.SATFINITE.E4M3.F32.PACK_AB_MERGE_C R26, R77, R78, RZ ;  /* 0x0000004e4d1a723e */ /* 0x000fe400048070ff */
[----:B------:R-:W-:-:S02]  /*ac40*/  F2FP.SATFINITE.E4M3.F32.PACK_AB_MERGE_C R46, R46, R47, RZ ;  /* 0x0000002f2e2e723e */ /* 0x000fc400048070ff */
[----:B------:R-:W-:Y:S02]  /*ac50*/  PRMT R77, R36, 0x5410, R43 ;  /* 0x00005410244d7816 */ /* 0x000fe4000000002b */
[----:B------:R-:W-:Y:S01]  /*ac60*/  PRMT R83, R45, 0x5410, R68 ;  /* 0x000054102d537816 */ /* 0x000fe20000000044 */
[----:B------:R-:W-:Y:S01]  /*ac70*/  IMAD R45, R12, 0x4, R41 ;  /* 0x000000040c2d7824 */ /* 0x000fe200078e0229 */
[----:B------:R-:W-:Y:S02]  /*ac80*/  LOP3.LUT R85, R85, 0xffff, RZ, 0xc0, !PT ;  /* 0x0000ffff55557812 */ /* 0x000fe400078ec0ff */
[----:B------:R-:W-:Y:S02]  /*ac90*/  LOP3.LUT R84, R84, 0xffff, RZ, 0xc0, !PT ;  /* 0x0000ffff54547812 */ /* 0x000fe400078ec0ff */
[----:B------:R-:W-:Y:S02]  /*aca0*/  LOP3.LUT R71, R79, 0xffff, RZ, 0xc0, !PT ;  /* 0x0000ffff4f477812 */ /* 0x000fe400078ec0ff */
[----:B------:R-:W-:-:S02]  /*acb0*/  PRMT R43, R67, 0x3340, R0 ;  /* 0x00003340432b7816 */ /* 0x000fc40000000000 */
[----:B------:R-:W-:Y:S02]  /*acc0*/  PRMT R47, R103, 0x3340, R0 ;  /* 0x00003340672f7816 */ /* 0x000fe40000000000 */
[----:B------:R-:W-:Y:S02]  /*acd0*/  PRMT R36, R62, 0x3340, R65 ;  /* 0x000033403e247816 */ /* 0x000fe40000000041 */
[----:B------:R-:W-:Y:S02]  /*ace0*/  PRMT R40, R54, 0x3340, R93 ;  /* 0x0000334036287816 */ /* 0x000fe4000000005d */
[----:B------:R-:W-:Y:S02]  /*acf0*/  LOP3.LUT R74, R74, 0xffff, RZ, 0xc0, !PT ;  /* 0x0000ffff4a4a7812 */ /* 0x000fe400078ec0ff */
[----:B------:R-:W-:Y:S02]  /*ad00*/  LOP3.LUT R95, R69, 0xffff, RZ, 0xc0, !PT ;  /* 0x0000ffff455f7812 */ /* 0x000fe400078ec0ff */
[----:B------:R-:W-:-:S02]  /*ad10*/  LOP3.LUT R97, R66, 0xffff, RZ, 0xc0, !PT ;  /* 0x0000ffff42617812 */ /* 0x000fc400078ec0ff */
[----:B------:R-:W-:Y:S02]  /*ad20*/  LOP3.LUT R60, R60, 0xffff, RZ, 0xc0, !PT ;  /* 0x0000ffff3c3c7812 */ /* 0x000fe400078ec0ff */
[----:B------:R-:W-:Y:S02]  /*ad30*/  LOP3.LUT R101, R56, 0xffff, RZ, 0xc0, !PT ;  /* 0x0000ffff38657812 */ /* 0x000fe400078ec0ff */
[----:B------:R-:W-:Y:S02]  /*ad40*/  LOP3.LUT R109, R52, 0xffff, RZ, 0xc0, !PT ;  /* 0x0000ffff346d7812 */ /* 0x000fe400078ec0ff */
[----:B------:R-:W-:Y:S02]  /*ad50*/  F2FP.SATFINITE.E4M3.F32.PACK_AB_MERGE_C R30, R30, R49, RZ ;  /* 0x000000311e1e723e */ /* 0x000fe400048070ff */
[----:B------:R-:W-:Y:S02]  /*ad60*/  F2FP.SATFINITE.E4M3.F32.PACK_AB_MERGE_C R50, R50, R55, RZ ;  /* 0x000000373232723e */ /* 0x000fe400048070ff */
[----:B------:R-:W-:-:S02]  /*ad70*/  PRMT R49, R71, 0x3340, R0 ;  /* 0x0000334047317816 */ /* 0x000fc40000000000 */
[----:B------:R-:W-:Y:S02]  /*ad80*/  PRMT R44, R85, 0x3340, R84 ;  /* 0x00003340552c7816 */ /* 0x000fe40000000054 */
[----:B------:R-:W-:Y:S01]  /*ad90*/  PRMT R79, R36, 0x5410, R43 ;  /* 0x00005410244f7816 */ /* 0x000fe2000000002b */
[----:B------:R-:W-:Y:S01]  /*ada0*/  IMAD R43, R12, 0x4, R45 ;  /* 0x000000040c2b7824 */ /* 0x000fe200078e022d */
[----:B------:R-:W-:Y:S02]  /*adb0*/  PRMT R89, R40, 0x5410, R47 ;  /* 0x0000541028597816 */ /* 0x000fe4000000002f */
[----:B------:R-:W-:Y:S02]  /*adc0*/  LOP3.LUT R115, R38, 0xffff, RZ, 0xc0, !PT ;  /* 0x0000ffff26737812 */ /* 0x000fe400078ec0ff */
[----:B------:R-:W-:Y:S02]  /*add0*/  LOP3.LUT R66, R46, 0xffff, RZ, 0xc0, !PT ;  /* 0x0000ffff2e427812 */ /* 0x000fe400078ec0ff */
[----:B------:R-:W-:-:S02]  /*ade0*/  LOP3.LUT R113, R42, 0xffff, RZ, 0xc0, !PT ;  /* 0x0000ffff2a717812 */ /* 0x000fc400078ec0ff */
[--C-:B------:R-:W-:Y:S02]  /*adf0*/  PRMT R47, R97, 0x3340, R0.reuse ;  /* 0x00003340612f7816 */ /* 0x100fe40000000000 */
[--C-:B------:R-:W-:Y:S02]  /*ae00*/  PRMT R55, R109, 0x3340, R0.reuse ;  /* 0x000033406d377816 */ /* 0x100fe40000000000 */
[----:B------:R-:W-:Y:S02]  /*ae10*/  PRMT R36, R74, 0x3340, R95 ;  /* 0x000033404a247816 */ /* 0x000fe4000000005f */
[----:B------:R-:W-:Y:S02]  /*ae20*/  PRMT R38, R60, 0x3340, R101 ;  /* 0x000033403c267816 */ /* 0x000fe40000000065 */
[----:B------:R-:W-:Y:S01]  /*ae30*/  PRMT R99, R44, 0x5410, R49 ;  /* 0x000054102c637816 */ /* 0x000fe20000000031 */
[----:B------:R-:W-:Y:S01]  /*ae40*/  IMAD R49, R12, 0x4, R43 ;  /* 0x000000040c317824 */ /* 0x000fe200078e022b */
[----:B------:R-:W-:-:S02]  /*ae50*/  PRMT R57, R115, 0x3340, R0 ;  /* 0x0000334073397816 */ /* 0x000fc40000000000 */
[----:B------:R-:W-:Y:S02]  /*ae60*/  PRMT R40, R66, 0x3340, R113 ;  /* 0x0000334042287816 */ /* 0x000fe40000000071 */
[----:B------:R-:W-:Y:S01]  /*ae70*/  PRMT R107, R36, 0x5410, R47 ;  /* 0x00005410246b7816 */ /* 0x000fe2000000002f */
[----:B------:R-:W-:Y:S01]  /*ae80*/  IMAD R47, R12, 0x4, R49 ;  /* 0x000000040c2f7824 */ /* 0x000fe200078e0231 */
[----:B------:R-:W-:Y:S02]  /*ae90*/  PRMT R105, R38, 0x5410, R55 ;  /* 0x0000541026697816 */ /* 0x000fe40000000037 */
[----:B------:R-:W-:Y:S01]  /*aea0*/  SHF.R.U32.HI R36, RZ, 0x8, R87 ;  /* 0x00000008ff247819 */ /* 0x000fe20000011657 */
[----:B------:R-:W-:Y:S01]  /*aeb0*/  IMAD R55, R12, 0x4, R47 ;  /* 0x000000040c377824 */ /* 0x000fe200078e022f */
[----:B------:R-:W-:Y:S02]  /*aec0*/  SHF.R.U32.HI R38, RZ, 0x8, R72 ;  /* 0x00000008ff267819 */ /* 0x000fe40000011648 */
[----:B------:R-:W-:-:S02]  /*aed0*/  PRMT R111, R40, 0x5410, R57 ;  /* 0x00005410286f7816 */ /* 0x000fc40000000039 */
[----:B------:R-:W-:Y:S02]  /*aee0*/  SHF.R.U32.HI R40, RZ, 0x8, R81 ;  /* 0x00000008ff287819 */ /* 0x000fe40000011651 */
[----:B------:R-:W-:Y:S02]  /*aef0*/  LOP3.LUT R38, R38, 0xffff, RZ, 0xc0, !PT ;  /* 0x0000ffff26267812 */ /* 0x000fe400078ec0ff */
[----:B------:R-:W-:Y:S02]  /*af00*/  LOP3.LUT R57, R36, 0xffff, RZ, 0xc0, !PT ;  /* 0x0000ffff24397812 */ /* 0x000fe400078ec0ff */
[----:B------:R-:W-:Y:S02]  /*af10*/  SHF.R.U32.HI R42, RZ, 0x8, R73 ;  /* 0x00000008ff2a7819 */ /* 0x000fe40000011649 */
[----:B------:R-:W-:Y:S02]  /*af20*/  SHF.R.U32.HI R44, RZ, 0x8, R76 ;  /* 0x00000008ff2c7819 */ /* 0x000fe4000001164c */
[----:B------:R-:W-:-:S02]  /*af30*/  LOP3.LUT R59, R40, 0xffff, RZ, 0xc0, !PT ;  /* 0x0000ffff283b7812 */ /* 0x000fc400078ec0ff */
[----:B------:R-:W-:Y:S01]  /*af40*/  PRMT R46, R57, 0x3340, R38 ;  /* 0x00003340392e7816 */ /* 0x000fe20000000026 */
[----:B------:R-:W-:Y:S01]  /*af50*/  IMAD R57, R12, 0x4, R55 ;  /* 0x000000040c397824 */ /* 0x000fe200078e0237 */
[----:B------:R-:W-:Y:S02]  /*af60*/  LOP3.LUT R44, R44, 0xffff, RZ, 0xc0, !PT ;  /* 0x0000ffff2c2c7812 */ /* 0x000fe400078ec0ff */
[----:B------:R-:W-:Y:S02]  /*af70*/  LOP3.LUT R61, R42, 0xffff, RZ, 0xc0, !PT ;  /* 0x0000ffff2a3d7812 */ /* 0x000fe400078ec0ff */
[----:B------:R-:W-:Y:S02]  /*af80*/  SHF.R.U32.HI R40, RZ, 0x8, R65 ;  /* 0x00000008ff287819 */ /* 0x000fe40000011641 */
[----:B------:R-:W-:Y:S02]  /*af90*/  SHF.R.U32.HI R38, RZ, 0x8, R62 ;  /* 0x00000008ff267819 */ /* 0x000fe4000001163e */
[----:B------:R-:W-:-:S02]  /*afa0*/  SHF.R.U32.HI R36, RZ, 0x8, R63 ;  /* 0x00000008ff247819 */ /* 0x000fc4000001163f */
[----:B------:R-:W-:Y:S02]  /*afb0*/  PRMT R48, R61, 0x3340, R44 ;  /* 0x000033403d307816 */ /* 0x000fe4000000002c */
[----:B------:R-:W-:Y:S02]  /*afc0*/  SHF.R.U32.HI R42, RZ, 0x8, R67 ;  /* 0x00000008ff2a7819 */ /* 0x000fe40000011643 */
[----:B------:R-:W-:Y:S02]  /*afd0*/  LOP3.LUT R40, R40, 0xffff, RZ, 0xc0, !PT ;  /* 0x0000ffff28287812 */ /* 0x000fe400078ec0ff */
[----:B------:R-:W-:Y:S02]  /*afe0*/  LOP3.LUT R63, R38, 0xffff, RZ, 0xc0, !PT ;  /* 0x0000ffff263f7812 */ /* 0x000fe400078ec0ff */
[----:B------:R-:W-:Y:S01]  /*aff0*/  PRMT R81, R59, 0x3340, R0 ;  /* 0x000033403b517816 */ /* 0x000fe20000000000 */
[----:B------:R-:W-:Y:S01]  /*b000*/  IMAD R59, R12, 0x4, R57 ;  /* 0x000000040c3b7824 */ /* 0x000fe200078e0239 */
[----:B------:R-:W-:-:S02]  /*b010*/  LOP3.LUT R61, R36, 0xffff, RZ, 0xc0, !PT ;  /* 0x0000ffff243d7812 */ /* 0x000fc400078ec0ff */
[----:B------:R-:W-:Y:S02]  /*b020*/  LOP3.LUT R65, R42, 0xffff, RZ, 0xc0, !PT ;  /* 0x0000ffff2a417812 */ /* 0x000fe400078ec0ff */
[----:B------:R-:W-:Y:S02]  /*b030*/  PRMT R52, R63, 0x3340, R40 ;  /* 0x000033403f347816 */ /* 0x000fe40000000028 */
[----:B------:R-:W-:Y:S01]  /*b040*/  PRMT R87, R61, 0x3340, R0 ;  /* 0x000033403d577816 */ /* 0x000fe20000000000 */
[C---:B------:R-:W-:Y:S01]  /*b050*/  IMAD R61, R12.reuse, 0x4, R59 ;  /* 0x000000040c3d7824 */ /* 0x040fe200078e023b */
[----:B------:R-:W-:Y:S02]  /*b060*/  SHF.R.U32.HI R40, RZ, 0x8, R54 ;  /* 0x00000008ff287819 */ /* 0x000fe40000011636 */
[----:B------:R-:W-:Y:S01]  /*b070*/  SHF.R.U32.HI R42, RZ, 0x8, R93 ;  /* 0x00000008ff2a7819 */ /* 0x000fe2000001165d */
[----:B------:R-:W-:Y:S01]  /*b080*/  IMAD R63, R12, 0x4, R61 ;  /* 0x000000040c3f7824 */ /* 0x000fe200078e023d */
[----:B------:R-:W-:-:S02]  /*b090*/  SHF.R.U32.HI R36, RZ, 0x8, R85 ;  /* 0x00000008ff247819 */ /* 0x000fc40000011655 */
[----:B------:R-:W-:Y:S02]  /*b0a0*/  SHF.R.U32.HI R38, RZ, 0x8, R84 ;  /* 0x00000008ff267819 */ /* 0x000fe40000011654 */
[----:B------:R-:W-:Y:S02]  /*b0b0*/  PRMT R91, R65, 0x3340, R0 ;  /* 0x00003340415b7816 */ /* 0x000fe40000000000 */
[----:B------:R-:W-:Y:S02]  /*b0c0*/  SHF.R.U32.HI R44, RZ, 0x8, R103 ;  /* 0x00000008ff2c7819 */ /* 0x000fe40000011667 */
[----:B------:R-:W-:Y:S02]  /*b0d0*/  LOP3.LUT R42, R42, 0xffff, RZ, 0xc0, !PT ;  /* 0x0000ffff2a2a7812 */ /* 0x000fe400078ec0ff */
[----:B------:R-:W-:Y:S02]  /*b0e0*/  LOP3.LUT R65, R40, 0xffff, RZ, 0xc0, !PT ;  /* 0x0000ffff28417812 */ /* 0x000fe400078ec0ff */
[----:B------:R-:W-:-:S02]  /*b0f0*/  LOP3.LUT R38, R38, 0xffff, RZ, 0xc0, !PT ;  /* 0x0000ffff26267812 */ /* 0x000fc400078ec0ff */
[----:B------:R-:W-:Y:S02]  /*b100*/  LOP3.LUT R69, R36, 0xffff, RZ, 0xc0, !PT ;  /* 0x0000ffff24457812 */ /* 0x000fe400078ec0ff */
[----:B------:R-:W-:Y:S02]  /*b110*/  LOP3.LUT R67, R44, 0xffff, RZ, 0xc0, !PT ;  /* 0x0000ffff2c437812 */ /* 0x000fe400078ec0ff */
[----:B------:R-:W-:Y:S01]  /*b120*/  PRMT R54, R65, 0x3340, R42 ;  /* 0x0000334041367816 */ /* 0x000fe2000000002a */
[C---:B------:R-:W-:Y:S01]  /*b130*/  IMAD R65, R12.reuse, 0x4, R63 ;  /* 0x000000040c417824 */ /* 0x040fe200078e023f */
[----:B------:R-:W-:Y:S02]  /*b140*/  SHF.R.U32.HI R36, RZ, 0x8, R71 ;  /* 0x00000008ff247819 */ /* 0x000fe40000011647 */
[----:B------:R-:W-:Y:S01]  /*b150*/  PRMT R56, R69, 0x3340, R38 ;  /* 0x0000334045387816 */ /* 0x000fe20000000026 */
[----:B------:R-:W-:Y:S01]  /*b160*/  IMAD R69, R12, 0x4, R65 ;  /* 0x000000040c457824 */ /* 0x000fe200078e0241 */
[----:B------:R-:W-:-:S02]  /*b170*/  PRMT R93, R67, 0x3340, R0 ;  /* 0x00003340435d7816 */ /* 0x000fc40000000000 */
[----:B------:R-:W-:Y:S02]  /*b180*/  SHF.R.U32.HI R40, RZ, 0x8, R95 ;  /* 0x00000008ff287819 */ /* 0x000fe4000001165f */
[----:B------:R-:W-:Y:S02]  /*b190*/  SHF.R.U32.HI R38, RZ, 0x8, R74 ;  /* 0x00000008ff267819 */ /* 0x000fe4000001164a */
[----:B------:R-:W-:Y:S02]  /*b1a0*/  SHF.R.U32.HI R42, RZ, 0x8, R97 ;  /* 0x00000008ff2a7819 */ /* 0x000fe40000011661 */
[----:B------:R-:W-:Y:S02]  /*b1b0*/  LOP3.LUT R67, R36, 0xffff, RZ, 0xc0, !PT ;  /* 0x0000ffff24437812 */ /* 0x000fe400078ec0ff */
[----:B------:R-:W-:Y:S02]  /*b1c0*/  LOP3.LUT R40, R40, 0xffff, RZ, 0xc0, !PT ;  /* 0x0000ffff28287812 */ /* 0x000fe400078ec0ff */
[----:B------:R-:W-:-:S02]  /*b1d0*/  LOP3.LUT R71, R38, 0xffff, RZ, 0xc0, !PT ;  /* 0x0000ffff26477812 */ /* 0x000fc400078ec0ff */
[----:B------:R-:W-:Y:S02]  /*b1e0*/  LOP3.LUT R73, R42, 0xffff, RZ, 0xc0, !PT ;  /* 0x0000ffff2a497812 */ /* 0x000fe400078ec0ff */
[----:B------:R-:W-:Y:S01]  /*b1f0*/  PRMT R97, R67, 0x3340, R0 ;  /* 0x0000334043617816 */ /* 0x000fe20000000000 */
[C---:B------:R-:W-:Y:S01]  /*b200*/  IMAD R67, R12.reuse, 0x4, R69 ;  /* 0x000000040c437824 */ /* 0x040fe200078e0245 */
[----:B------:R-:W-:Y:S02]  /*b210*/  SHF.R.U32.HI R36, RZ, 0x8, R60 ;  /* 0x00000008ff247819 */ /* 0x000fe4000001163c */
[----:B------:R-:W-:Y:S02]  /*b220*/  SHF.R.U32.HI R38, RZ, 0x8, R101 ;  /* 0x00000008ff267819 */ /* 0x000fe40000011665 */
[----:B------:R-:W-:Y:S02]  /*b230*/  PRMT R58, R71, 0x3340, R40 ;  /* 0x00003340473a7816 */ /* 0x000fe40000000028 */
[----:B------:R-:W-:Y:S01]  /*b240*/  PRMT R103, R73, 0x3340, R0 ;  /* 0x0000334049677816 */ /* 0x000fe20000000000 */
[----:B------:R-:W-:Y:S01]  /*b250*/  IMAD R73, R12, 0x4, R67 ;  /* 0x000000040c497824 */ /* 0x000fe200078e0243 */
[----:B------:R-:W-:-:S02]  /*b260*/  LOP3.LUT R38, R38, 0xffff, RZ, 0xc0, !PT ;  /* 0x0000ffff26267812 */ /* 0x000fc400078ec0ff */
[----:B------:R-:W-:Y:S02]  /*b270*/  LOP3.LUT R71, R36, 0xffff, RZ, 0xc0, !PT ;  /* 0x0000ffff24477812 */ /* 0x000fe400078ec0ff */
[----:B------:R-:W-:Y:S02]  /*b280*/  SHF.R.U32.HI R40, RZ, 0x8, R109 ;  /* 0x00000008ff287819 */ /* 0x000fe4000001166d */
[----:B------:R-:W-:Y:S01]  /*b290*/  PRMT R38, R71, 0x3340, R38 ;  /* 0x0000334047267816 */ /* 0x000fe20000000026 */
[----:B------:R-:W-:Y:S01]  /*b2a0*/  IMAD R71, R12, 0x4, R73 ;  /* 0x000000040c477824 */ /* 0x000fe200078e0249 */
[----:B------:R-:W-:Y:S02]  /*b2b0*/  LOP3.LUT R36, R32, 0xffff, RZ, 0xc0, !PT ;  /* 0x0000ffff20247812 */ /* 0x000fe400078ec0ff */
[----:B------:R-:W-:Y:S02]  /*b2c0*/  LOP3.LUT R85, R40, 0xffff, RZ, 0xc0, !PT ;  /* 0x0000ffff28557812 */ /* 0x000fe400078ec0ff */
[----:B------:R-:W-:Y:S01]  /*b2d0*/  SHF.R.U32.HI R32, RZ, 0x8, R115 ;  /* 0x00000008ff207819 */ /* 0x000fe20000011673 */
[----:B------:R-:W-:Y:S01]  /*b2e0*/  IMAD.MOV.U32 R115, RZ, RZ, 0x3dc6b27f ;  /* 0x3dc6b27fff737424 */ /* 0x000fe200078e00ff */
[----:B------:R-:W-:-:S02]  /*b2f0*/  LOP3.LUT R50, R50, 0xffff, RZ, 0xc0, !PT ;  /* 0x0000ffff32327812 */ /* 0x000fc400078ec0ff */
[----:B------:R-:W-:Y:S01]  /*b300*/  PRMT R82, R77, 0x4210, R36 ;  /* 0x000042104d527816 */ /* 0x000fe20000000024 */
[----:B------:R-:W-:Y:S01]  /*b310*/  IMAD R77, R12, 0x4, R71 ;  /* 0x000000040c4d7824 */ /* 0x000fe200078e0247 */
[----:B------:R-:W-:Y:S02]  /*b320*/  PRMT R109, R85, 0x3340, R0 ;  /* 0x00003340556d7816 */ /* 0x000fe40000000000 */
[----:B------:R-:W-:Y:S01]  /*b330*/  LOP3.LUT R85, R32, 0xffff, RZ, 0xc0, !PT ;  /* 0x0000ffff20557812 */ /* 0x000fe200078ec0ff */
[----:B------:R-:W-:Y:S01]  /*b340*/  IMAD.IADD R32, R14, 0x1, -R75 ;  /* 0x000000010e207824 */ /* 0x000fe200078e0a4b */
[----:B------:R-:W-:Y:S01]  /*b350*/  PRMT R88, R79, 0x4210, R50 ;  /* 0x000042104f587816 */ /* 0x000fe20000000032 */
[----:B------:R-:W-:Y:S01]  /*b360*/  IMAD R79, R12, 0x4, R77 ;  /* 0x000000040c4f7824 */ /* 0x000fe200078e024d */
[----:B------:R-:W-:Y:S01]  /*b370*/  SHF.R.U32.HI R44, RZ, 0x8, R113 ;  /* 0x00000008ff2c7819 */ /* 0x000fe20000011671 */
[----:B------:R-:W-:Y:S01]  /*b380*/  FADD R32, R32, -1 ;  /* 0xbf80000020207421 */ /* 0x000fe20000000000 */
[----:B------:R-:W-:-:S02]  /*b390*/  LOP3.LUT R64, R64, 0xffff, RZ, 0xc0, !PT ;  /* 0x0000ffff40407812 */ /* 0x000fc400078ec0ff */
[----:B------:R-:W-:Y:S02]  /*b3a0*/  PRMT R113, R85, 0x3340, R0 ;  /* 0x0000334055717816 */ /* 0x000fe40000000000 */
[----:B------:R-:W-:Y:S01]  /*b3b0*/  PRMT R85, R46, 0x5410, R81 ;  /* 0x000054102e557816 */ /* 0x000fe20000000051 */
[C---:B------:R-:W-:Y:S01]  /*b3c0*/  IMAD R81, R12.reuse, 0x4, R79 ;  /* 0x000000040c517824 */ /* 0x040fe200078e024f */
[----:B------:R-:W-:Y:S02]  /*b3d0*/  SHF.R.U32.HI R42, RZ, 0x8, R66 ;  /* 0x00000008ff2a7819 */ /* 0x000fe40000011642 */
[----:B------:R-:W-:Y:S01]  /*b3e0*/  PRMT R83, R83, 0x4210, R64 ;  /* 0x0000421053537816 */ /* 0x000fe20000000040 */
[----:B------:R-:W-:Y:S01]  /*b3f0*/  IMAD R75, R12, 0x4, R81 ;  /* 0x000000040c4b7824 */ /* 0x000fe200078e0251 */
[----:B------:R-:W-:Y:S02]  /*b400*/  LOP3.LUT R44, R44, 0xffff, RZ, 0xc0, !PT ;  /* 0x0000ffff2c2c7812 */ /* 0x000fe400078ec0ff */
[----:B------:R-:W-:Y:S01]  /*b410*/  LOP3.LUT R95, R42, 0xffff, RZ, 0xc0, !PT ;  /* 0x0000ffff2a5f7812 */ /* 0x000fe200078ec0ff */
[----:B------:R1:W-:Y:S01]  /*b420*/  STS.64 [R10+UR6], R82 ;  /* 0x000000520a007988 */ /* 0x0003e20008000a06 */
[----:B------:R-:W-:-:S02]  /*b430*/  LOP3.LUT R70, R70, 0xffff, RZ, 0xc0, !PT ;  /* 0x0000ffff46467812 */ /* 0x000fc400078ec0ff */
[----:B------:R-:W-:Y:S02]  /*b440*/  PRMT R44, R95, 0x3340, R44 ;  /* 0x000033405f2c7816 */ /* 0x000fe4000000002c */
[----:B------:R-:W-:Y:S02]  /*b450*/  PRMT R89, R89, 0x4210, R70 ;  /* 0x0000421059597816 */ /* 0x000fe40000000046 */
[----:B------:R-:W-:Y:S01]  /*b460*/  PRMT R95, R48, 0x5410, R87 ;  /* 0x00005410305f7816 */ /* 0x000fe20000000057 */
[----:B------:R-:W-:Y:S01]  /*b470*/  FFMA.FTZ R87, R32, R115, -0.16845393180847167969 ;  /* 0xbe2c7f3020577423 */ /* 0x000fe20000010073 */
[----:B------:R-:W-:Y:S01]  /*b480*/  PRMT R94, R85, 0x5210, R36 ;  /* 0x00005210555e7816 */ /* 0x000fe20000000024 */
[----:B------:R4:W-:Y:S01]  /*b490*/  STS.64 [R10+UR6+0x80], R88 ;  /* 0x000080580a007988 */ /* 0x0009e20008000a06 */
[----:B------:R-:W-:Y:S01]  /*b4a0*/  PRMT R91, R52, 0x5410, R91 ;  /* 0x00005410345b7816 */ /* 0x000fe2000000005b */
[----:B-1----:R-:W-:Y:S01]  /*b4b0*/  IMAD R83, R12, 0x4, R75 ;  /* 0x000000040c537824 */ /* 0x002fe200078e024b */
[----:B------:R-:W-:-:S02]  /*b4c0*/  PRMT R93, R54, 0x5410, R93 ;  /* 0x00005410365d7816 */ /* 0x000fc4000000005d */
[----:B------:R-:W-:Y:S01]  /*b4d0*/  PRMT R96, R91, 0x5210, R50 ;  /* 0x000052105b607816 */ /* 0x000fe20000000032 */
[----:B------:R-:W-:Y:S01]  /*b4e0*/  IMAD R85, R12, 0x4, R83 ;  /* 0x000000040c557824 */ /* 0x000fe200078e0253 */
[----:B------:R-:W-:Y:S02]  /*b4f0*/  PRMT R101, R56, 0x5410, R97 ;  /* 0x0000541038657816 */ /* 0x000fe40000000061 */
[----:B------:R-:W-:Y:S02]  /*b500*/  PRMT R95, R95, 0x5210, R64 ;  /* 0x000052105f5f7816 */ /* 0x000fe40000000040 */
[----:B------:R-:W-:Y:S01]  /*b510*/  PRMT R97, R93, 0x5210, R70 ;  /* 0x000052105d617816 */ /* 0x000fe20000000046 */
[----:B----4-:R-:W-:Y:S01]  /*b520*/  FFMA.FTZ R89, R32, R87, 0.1716887056827545166 ;  /* 0x3e2fcf2a20597423 */ /* 0x010fe20000010057 */
[----:B------:R-:W-:Y:S01]  /*b530*/  IMAD R87, R12, 0x4, R85 ;  /* 0x000000040c577824 */ /* 0x000fe200078e0255 */
[----:B------:R1:W-:Y:S01]  /*b540*/  STS.64 [R10+UR6+0x100], R94 ;  /* 0x0001005e0a007988 */ /* 0x0003e20008000a06 */
[----:B------:R-:W-:Y:S01]  /*b550*/  LOP3.LUT R26, R26, 0xffff, RZ, 0xc0, !PT ;  /* 0x0000ffff1a1a7812 */ /* 0x000fe200078ec0ff */
[----:B------:R-:W-:Y:S01]  /*b560*/  FFMA.FTZ R91, R32, R89, -0.17900948226451873779 ;  /* 0xbe374e43205b7423 */ /* 0x000fe20000010059 */
[----:B------:R-:W-:Y:S01]  /*b570*/  IMAD R89, R12, 0x4, R87 ;  /* 0x000000040c597824 */ /* 0x000fe200078e0257 */
[----:B------:R-:W-:Y:S01]  /*b580*/  PRMT R103, R58, 0x5410, R103 ;  /* 0x000054103a677816 */ /* 0x000fe20000000067 */
[----:B------:R4:W-:Y:S01]  /*b590*/  STS.64 [R10+UR6+0x180], R96 ;  /* 0x000180600a007988 */ /* 0x0009e20008000a06 */
[--C-:B------:R-:W-:Y:S01]  /*b5a0*/  PRMT R106, R99, 0x4210, R26.reuse ;  /* 0x00004210636a7816 */ /* 0x100fe2000000001a */
[----:B------:R-:W-:Y:S01]  /*b5b0*/  IMAD R93, R12, 0x4, R89 ;  /* 0x000000040c5d7824 */ /* 0x000fe200078e0259 */
[----:B------:R-:W-:Y:S01]  /*b5c0*/  LOP3.LUT R28, R28, 0xffff, RZ, 0xc0, !PT ;  /* 0x0000ffff1c1c7812 */ /* 0x000fe200078ec0ff */
[----:B------:R-:W-:Y:S01]  /*b5d0*/  FFMA.FTZ R91, R32, R91, 0.20512372255325317383 ;  /* 0x3e520bf4205b7423 */ /* 0x000fe2000001005b */
[----:B------:R-:W-:Y:S01]  /*b5e0*/  PRMT R108, R101, 0x5210, R26 ;  /* 0x00005210656c7816 */ /* 0x000fe2000000001a */
[----:B------:R-:W-:Y:S01]  /*b5f0*/  FADD R26, R51, -1 ;  /* 0xbf800000331a7421 */ /* 0x000fe20000000000 */
[----:B-1----:R-:W-:Y:S01]  /*b600*/  IMAD R95, R12, 0x4, R93 ;  /* 0x000000040c5f7824 */ /* 0x002fe200078e025d */
[----:B------:R-:W-:Y:S01]  /*b610*/  PRMT R117, R38, 0x5410, R109 ;  /* 0x0000541026757816 */ /* 0x000fe2000000006d */
[----:B------:R-:W-:Y:S01]  /*b620*/  FFMA.FTZ R51, R24, R115, -0.16845393180847167969 ;  /* 0xbe2c7f3018337423 */ /* 0x000fe20000010073 */
[--C-:B------:R-:W-:Y:S01]  /*b630*/  PRMT R109, R103, 0x5210, R28.reuse ;  /* 0x00005210676d7816 */ /* 0x100fe2000000001c */
[----:B------:R-:W-:Y:S01]  /*b640*/  IMAD R99, R12, 0x4, R95 ;  /* 0x000000040c637824 */ /* 0x000fe200078e025f */
[----:B------:R-:W-:Y:S01]  /*b650*/  LOP3.LUT R30, R30, 0xffff, RZ, 0xc0, !PT ;  /* 0x0000ffff1e1e7812 */ /* 0x000fe200078ec0ff */
[----:B------:R-:W-:Y:S01]  /*b660*/  FFMA.FTZ R51, R24, R51, 0.1716887056827545166 ;  /* 0x3e2fcf2a18337423 */ /* 0x000fe20000010033 */
[----:B------:R-:W-:Y:S01]  /*b670*/  PRMT R107, R107, 0x4210, R28 ;  /* 0x000042106b6b7816 */ /* 0x000fe2000000001c */
[----:B------:R-:W-:Y:S01]  /*b680*/  IMAD R101, R12, 0x4, R99 ;  /* 0x000000040c657824 */ /* 0x000fe200078e0263 */
[----:B------:R-:W-:Y:S01]  /*b690*/  LOP3.LUT R28, R10, 0x8, RZ, 0x3c, !PT ;  /* 0x000000080a1c7812 */ /* 0x000fe200078e3cff */
[----:B----4-:R-:W-:Y:S01]  /*b6a0*/  FFMA.FTZ R10, R53, R115, -0.16845393180847167969 ;  /* 0xbe2c7f30350a7423 */ /* 0x010fe20000010073 */
[----:B------:R-:W-:Y:S01]  /*b6b0*/  PRMT R96, R105, 0x4210, R30 ;  /* 0x0000421069607816 */ /* 0x000fe2000000001e */
[----:B------:R-:W-:Y:S01]  /*b6c0*/  IMAD R103, R12, 0x4, R101 ;  /* 0x000000040c677824 */ /* 0x000fe200078e0265 */
[----:B------:R-:W-:Y:S01]  /*b6d0*/  LOP3.LUT R34, R34, 0xffff, RZ, 0xc0, !PT ;  /* 0x0000ffff22227812 */ /* 0x000fe200078ec0ff */
[----:B------:R1:W-:Y:S01]  /*b6e0*/  STS.64 [R28+UR6+0x1000], R106 ;  /* 0x0010006a1c007988 */ /* 0x0003e20008000a06 */
[----:B------:R-:W-:Y:S01]  /*b6f0*/  PRMT R119, R44, 0x5410, R113 ;  /* 0x000054102c777816 */ /* 0x000fe20000000071 */
[----:B------:R-:W-:Y:S01]  /*b700*/  IMAD R105, R12, 0x4, R103 ;  /* 0x000000040c697824 */ /* 0x000fe200078e0267 */
[----:B------:R-:W-:Y:S01]  /*b710*/  PRMT R97, R111, 0x4210, R34 ;  /* 0x000042106f617816 */ /* 0x000fe20000000022 */
[----:B------:R4:W-:Y:S01]  /*b720*/  STS.64 [R28+UR6+0x1100], R108 ;  /* 0x0011006c1c007988 */ /* 0x0009e20008000a06 */
[C---:B------:R-:W-:Y:S01]  /*b730*/  FFMA.FTZ R10, R53.reuse, R10, 0.1716887056827545166 ;  /* 0x3e2fcf2a350a7423 */ /* 0x040fe2000001000a */
[----:B------:R-:W-:Y:S01]  /*b740*/  FFMA.FTZ R51, R24, R51, -0.17900948226451873779 ;  /* 0xbe374e4318337423 */ /* 0x000fe20000010033 */
[----:B------:R-:W-:Y:S01]  /*b750*/  FFMA.FTZ R91, R32, R91, -0.24046532809734344482 ;  /* 0xbe763c8b205b7423 */ /* 0x000fe2000001005b */
[----:B------:R5:W-:Y:S01]  /*b760*/  STS.64 [R28+UR6+0x1080], R96 ;  /* 0x001080601c007988 */ /* 0x000be20008000a06 */
[----:B------:R-:W-:Y:S01]  /*b770*/  FFMA.FTZ R10, R53, R10, -0.17900948226451873779 ;  /* 0xbe374e43350a7423 */ /* 0x000fe2000001000a */
[----:B------:R-:W-:Y:S01]  /*b780*/  FFMA.FTZ R51, R24, R51, 0.20512372255325317383 ;  /* 0x3e520bf418337423 */ /* 0x000fe20000010033 */
[----:B------:R-:W-:Y:S01]  /*b790*/  FFMA.FTZ R91, R32, R91, 0.28857114911079406738 ;  /* 0x3e93bf99205b7423 */ /* 0x000fe2000001005b */
[----:B-1----:R-:W-:-:S02]  /*b7a0*/  IMAD R107, R12, 0x4, R105 ;  /* 0x000000040c6b7824 */ /* 0x002fc400078e0269 */
[----:B------:R-:W-:Y:S01]  /*b7b0*/  FFMA.FTZ R10, R53, R10, 0.20512372255325317383 ;  /* 0x3e520bf4350a7423 */ /* 0x000fe2000001000a */
[----:B------:R-:W-:Y:S01]  /*b7c0*/  FFMA.FTZ R51, R24, R51, -0.24046532809734344482 ;  /* 0xbe763c8b18337423 */ /* 0x000fe20000010033 */
[----:B------:R-:W-:Y:S01]  /*b7d0*/  ISETP.GE.U32.AND P6, PT, R9, 0x7f800000, PT ;  /* 0x7f8000000900780c */ /* 0x000fe20003fc6070 */
[----:B----4-:R-:W-:Y:S02]  /*b7e0*/  IMAD R109, R12, 0x4, R107 ;  /* 0x000000040c6d7824 */ /* 0x010fe400078e026b */
[C---:B------:R-:W-:Y:S01]  /*b7f0*/  FFMA.FTZ R10, R53.reuse, R10, -0.24046532809734344482 ;  /* 0xbe763c8b350a7423 */ /* 0x040fe2000001000a */
[----:B------:R-:W-:Y:S01]  /*b800*/  FFMA.FTZ R51, R24, R51, 0.28857114911079406738 ;  /* 0x3e93bf9918337423 */ /* 0x000fe20000010033 */
[----:B------:R-:W-:Y:S01]  /*b810*/  FFMA.FTZ R91, R32, R91, -0.36067417263984680176 ;  /* 0xbeb8aa49205b7423 */ /* 0x000fe2000001005b */
[----:B------:R-:W-:Y:S02]  /*b820*/  IMAD R111, R12, 0x4, R109 ;  /* 0x000000040c6f7824 */ /* 0x000fe400078e026d */
[----:B-----5:R-:W-:Y:S01]  /*b830*/  FFMA.FTZ R97, R26, R115, -0.16845393180847167969 ;  /* 0xbe2c7f301a617423 */ /* 0x020fe20000010073 */
[----:B------:R-:W-:Y:S01]  /*b840*/  FFMA.FTZ R10, R53, R10, 0.28857114911079406738 ;  /* 0x3e93bf99350a7423 */ /* 0x000fe2000001000a */
[----:B------:R-:W-:Y:S01]  /*b850*/  FFMA.FTZ R51, R24, R51, -0.36067417263984680176 ;  /* 0xbeb8aa4918337423 */ /* 0x000fe20000010033 */
[----:B------:R-:W-:-:S02]  /*b860*/  IMAD R113, R12, 0x4, R111 ;  /* 0x000000040c717824 */ /* 0x000fc400078e026f */
[----:B------:R-:W-:Y:S01]  /*b870*/  FFMA.FTZ R97, R26, R97, 0.1716887056827545166 ;  /* 0x3e2fcf2a1a617423 */ /* 0x000fe20000010061 */
[C---:B------:R-:W-:Y:S01]  /*b880*/  FFMA.FTZ R10, R53.reuse, R10, -0.36067417263984680176 ;  /* 0xbeb8aa49350a7423 */ /* 0x040fe2000001000a */
[----:B------:R-:W-:Y:S01]  /*b890*/  FFMA.FTZ R51, R24, R51, 0.48089820146560668945 ;  /* 0x3ef6384a18337423 */ /* 0x000fe20000010033 */
[----:B------:R-:W-:Y:S02]  /*b8a0*/  IMAD R115, R12, 0x4, R113 ;  /* 0x000000040c737824 */ /* 0x000fe400078e0271 */
[----:B------:R-:W-:Y:S01]  /*b8b0*/  FFMA.FTZ R97, R26, R97, -0.17900948226451873779 ;  /* 0xbe374e431a617423 */ /* 0x000fe20000010061 */
[C---:B------:R-:W-:Y:S01]  /*b8c0*/  FFMA.FTZ R10, R53.reuse, R10, 0.48089820146560668945 ;  /* 0x3ef6384a350a7423 */ /* 0x040fe2000001000a */
[----:B------:R-:W-:Y:S01]  /*b8d0*/  FFMA.FTZ R51, R24, R51, -0.72134751081466674805 ;  /* 0xbf38aa3b18337423 */ /* 0x000fe20000010033 */
[----:B------:R-:W-:Y:S02]  /*b8e0*/  IMAD R121, R12, 0x4, R115 ;  /* 0x000000040c797824 */ /* 0x000fe400078e0273 */
[----:B------:R-:W-:Y:S01]  /*b8f0*/  FFMA.FTZ R97, R26, R97, 0.20512372255325317383 ;  /* 0x3e520bf41a617423 */ /* 0x000fe20000010061 */
[----:B------:R-:W-:Y:S01]  /*b900*/  FFMA.FTZ R10, R53, R10, -0.72134751081466674805 ;  /* 0xbf38aa3b350a7423 */ /* 0x000fe2000001000a */
[----:B------:R-:W-:Y:S01]  /*b910*/  FMUL R51, R24, R51 ;  /* 0x0000003318337220 */ /* 0x000fe20000400000 */
[----:B------:R-:W-:-:S02]  /*b920*/  IMAD R127, R12, 0x4, R121 ;  /* 0x000000040c7f7824 */ /* 0x000fc400078e0279 */
[----:B------:R-:W-:Y:S01]  /*b930*/  FFMA.FTZ R97, R26, R97, -0.24046532809734344482 ;  /* 0xbe763c8b1a617423 */ /* 0x000fe20000010061 */
[C---:B------:R-:W-:Y:S01]  /*b940*/  FMUL R10, R53.reuse, R10 ;  /* 0x0000000a350a7220 */ /* 0x040fe20000400000 */
[----:B------:R-:W-:Y:S01]  /*b950*/  FFMA.FTZ R91, R32, R91, 0.48089820146560668945 ;  /* 0x3ef6384a205b7423 */ /* 0x000fe2000001005b */
[----:B------:R-:W-:Y:S02]  /*b960*/  IMAD R133, R12, 0x4, R127 ;  /* 0x000000040c857824 */ /* 0x000fe400078e027f */
[----:B------:R-:W-:Y:S01]  /*b970*/  FFMA.FTZ R97, R26, R97, 0.28857114911079406738 ;  /* 0x3e93bf991a617423 */ /* 0x000fe20000010061 */
[C---:B------:R-:W-:Y:S01]  /*b980*/  FMUL R10, R53.reuse, R10 ;  /* 0x0000000a350a7220 */ /* 0x040fe20000400000 */
[----:B------:R-:W-:Y:S01]  /*b990*/  ISETP.GE.U32.AND P4, PT, R16, 0x7f800000, PT ;  /* 0x7f8000001000780c */ /* 0x000fe20003f86070 */
[----:B------:R-:W-:Y:S02]  /*b9a0*/  IMAD R137, R12, 0x4, R133 ;  /* 0x000000040c897824 */ /* 0x000fe400078e0285 */
[----:B------:R-:W-:Y:S01]  /*b9b0*/  FFMA.FTZ R97, R26, R97, -0.36067417263984680176 ;  /* 0xbeb8aa491a617423 */ /* 0x000fe20000010061 */
[----:B------:R-:W-:Y:S01]  /*b9c0*/  FMUL R51, R24, R51 ;  /* 0x0000003318337220 */ /* 0x000fe20000400000 */
[----:B------:R-:W-:Y:S01]  /*b9d0*/  FFMA.FTZ R10, R53, 1.4426950216293334961, R10 ;  /* 0x3fb8aa3b350a7823 */ /* 0x000fe2000001000a */
[----:B------:R-:W-:-:S02]  /*b9e0*/  IMAD R139, R12, 0x4, R137 ;  /* 0x000000040c8b7824 */ /* 0x000fc400078e0289 */
[----:B------:R-:W-:Y:S01]  /*b9f0*/  FFMA.FTZ R91, R32, R91, -0.72134751081466674805 ;  /* 0xbf38aa3b205b7423 */ /* 0x000fe2000001005b */
[----:B------:R-:W-:Y:S01]  /*ba00*/  ISETP.GE.U32.AND P1, PT, R14, 0x7f800000, PT ;  /* 0x7f8000000e00780c */ /* 0x000fe20003f26070 */
[----:B------:R-:W-:Y:S01]  /*ba10*/  FFMA.FTZ R97, R26, R97, 0.48089820146560668945 ;  /* 0x3ef6384a1a617423 */ /* 0x000fe20000010061 */
[----:B------:R-:W-:Y:S01]  /*ba20*/  IMAD R143, R12, 0x4, R139 ;  /* 0x000000040c8f7824 */ /* 0x000fe200078e028b */
[----:B---3--:R-:W-:Y:S01]  /*ba30*/  LOP3.LUT R188, R188, 0x1f, RZ, 0xc0, !PT ;  /* 0x0000001fbcbc7812 */ /* 0x008fe200078ec0ff */
[----:B------:R-:W-:Y:S01]  /*ba40*/  FFMA.FTZ R51, R24, 1.4426950216293334961, R51 ;  /* 0x3fb8aa3b18337823 */ /* 0x000fe20000010033 */
[----:B------:R-:W-:Y:S01]  /*ba50*/  FADD R84, R23, R10 ;  /* 0x0000000a17547221 */ /* 0x000fe20000000000 */
[----:B------:R-:W-:Y:S02]  /*ba60*/  IMAD R145, R12, 0x4, R143 ;  /* 0x000000040c917824 */ /* 0x000fe400078e028f */
[----:B------:R-:W-:Y:S01]  /*ba70*/  FMUL R91, R32, R91 ;  /* 0x0000005b205b7220 */ /* 0x000fe20000400000 */
[----:B------:R-:W-:-:S02]  /*ba80*/  @P6 IMAD.MOV.U32 R10, RZ, RZ, 0x7f800000 ;  /* 0x7f800000ff0a6424 */ /* 0x000fc400078e00ff */
[----:B------:R-:W-:Y:S01]  /*ba90*/  FFMA.FTZ R97, R26, R97, -0.72134751081466674805 ;  /* 0xbf38aa3b1a617423 */ /* 0x000fe20000010061 */
[----:B------:R-:W-:Y:S01]  /*baa0*/  IMAD R147, R12, 0x4, R145 ;  /* 0x000000040c937824 */ /* 0x000fe200078e0291 */
[----:B------:R-:W-:Y:S01]  /*bab0*/  ISETP.GE.U32.AND P5, PT, R8, 0x7f800000, PT ;  /* 0x7f8000000800780c */ /* 0x000fe20003fa6070 */
[----:B0-----:R-:W-:Y:S02]  /*bac0*/  IMAD R185, R185, 0x20, R188 ;  /* 0x00000020b9b97824 */ /* 0x001fe400078e02bc */
[----:B------:R-:W-:Y:S01]  /*bad0*/  FADD R80, R18, R51 ;  /* 0x0000003312507221 */ /* 0x000fe20000000000 */
[----:B------:R-:W-:Y:S02]  /*bae0*/  IMAD R149, R12, 0x4, R147 ;  /* 0x000000040c957824 */ /* 0x000fe400078e0293 */
[----:B------:R-:W-:Y:S01]  /*baf0*/  FMUL R91, R32, R91 ;  /* 0x0000005b205b7220 */ /* 0x000fe20000400000 */
[C---:B------:R-:W-:Y:S01]  /*bb00*/  FSETP.NEU.AND P2, PT, R9.reuse, RZ, PT ;  /* 0x000000ff0900720b */ /* 0x040fe20003f4d000 */
[----:B------:R-:W-:Y:S01]  /*bb10*/  @P6 FFMA.FTZ R80, R9, R10, +INF ;  /* 0x7f80000009506423 */ /* 0x000fe2000001000a */
[----:B------:R-:W-:-:S02]  /*bb20*/  IMAD R153, R12, 0x4, R149 ;  /* 0x000000040c997824 */ /* 0x000fc400078e0295 */
[----:B------:R-:W-:Y:S01]  /*bb30*/  FMUL R97, R26, R97 ;  /* 0x000000611a617220 */ /* 0x000fe20000400000 */
[----:B------:R-:W-:Y:S02]  /*bb40*/  @P4 IMAD.MOV.U32 R23, RZ, RZ, 0x7f800000 ;  /* 0x7f800000ff174424 */ /* 0x000fe400078e00ff */
[----:B------:R-:W-:Y:S01]  /*bb50*/  FFMA.FTZ R91, R32, 1.4426950216293334961, R91 ;  /* 0x3fb8aa3b205b7823 */ /* 0x000fe2000001005b */
[----:B------:R-:W-:Y:S02]  /*bb60*/  IMAD R155, R12, 0x4, R153 ;  /* 0x000000040c9b7824 */ /* 0x000fe400078e0299 */
[----:B------:R-:W-:Y:S01]  /*bb70*/  FMUL R97, R26, R97 ;  /* 0x000000611a617220 */ /* 0x000fe20000400000 */
[----:B------:R-:W-:Y:S01]  /*bb80*/  IMAD R9, R185, UR5, RZ ;  /* 0x00000005b9097c24 */ /* 0x000fe2000f8e02ff */
[----:B------:R-:W-:Y:S01]  /*bb90*/  USHF.R.S32.HI UR5, URZ, 0x1f, UR4 ;  /* 0x0000001fff057899 */ /* 0x000fe20008011404 */
[----:B------:R-:W-:Y:S02]  /*bba0*/  IMAD R157, R12, 0x4, R155 ;  /* 0x000000040c9d7824 */ /* 0x000fe400078e029b */
[----:B------:R-:W-:Y:S01]  /*bbb0*/  @P4 FFMA.FTZ R84, R16, R23, +INF ;  /* 0x7f80000010544423 */ /* 0x000fe20000010017 */
[----:B------:R-:W-:Y:S01]  /*bbc0*/  @P1 IMAD.MOV.U32 R51, RZ, RZ, 0x7f800000 ;  /* 0x7f800000ff331424 */ /* 0x000fe200078e00ff */
[----:B--2---:R-:W-:Y:S01]  /*bbd0*/  IADD3 R164, P4, P6, R9, UR4, R164 ;  /* 0x0000000409a47c10 */ /* 0x004fe2000fe9e0a4 */
[----:B------:R-:W-:Y:S01]  /*bbe0*/  IMAD R161, R12, 0x4, R157 ;  /* 0x000000040ca17824 */ /* 0x000fe200078e029d */
[----:B------:R-:W-:Y:S01]  /*bbf0*/  SHF.R.S32.HI R10, RZ, 0x1f, R9 ;  /* 0x0000001fff0a7819 */ /* 0x000fe20000011409 */
[----:B------:R-:W-:Y:S01]  /*bc00*/  FADD R74, R20, R91 ;  /* 0x0000005b144a7221 */ /* 0x000fe20000000000 */
[----:B------:R-:W-:Y:S01]  /*bc10*/  FFMA.FTZ R97, R26, 1.4426950216293334961, R97 ;  /* 0x3fb8aa3b1a617823 */ /* 0x000fe20000010061 */
[----:B------:R-:W-:-:S02]  /*bc20*/  IMAD R163, R12, 0x4, R161 ;  /* 0x000000040ca37824 */ /* 0x000fc400078e02a1 */
[----:B------:R-:W-:Y:S01]  /*bc30*/  @P1 FFMA.FTZ R74, R14, R51, +INF ;  /* 0x7f8000000e4a1423 */ /* 0x000fe20000010033 */
[----:B------:R-:W-:Y:S01]  /*bc40*/  @P5 IMAD.MOV.U32 R51, RZ, RZ, 0x7f800000 ;  /* 0x7f800000ff335424 */ /* 0x000fe200078e00ff */
[----:B------:R-:W-:Y:S01]  /*bc50*/  IADD3.X R166, PT, PT, R10, UR5, R165, P4, P6 ;  /* 0x000000050aa67c10 */ /* 0x000fe2000a7ec4a5 */
[----:B------:R-:W-:Y:S01]  /*bc60*/  IMAD R9, R12, 0x4, R163 ;  /* 0x000000040c097824 */ /* 0x000fe200078e02a3 */
[-C--:B------:R-:W-:Y:S01]  /*bc70*/  IADD3 R10, P4, PT, R11, R164.reuse, RZ ;  /* 0x000000a40b0a7210 */ /* 0x080fe20007f9e0ff */
[----:B------:R-:W-:Y:S01]  /*bc80*/  FADD R88, R22, R97 ;  /* 0x0000006116587221 */ /* 0x000fe20000000000 */
[----:B------:R-:W-:Y:S01]  /*bc90*/  FSETP.NEU.AND P3, PT, R14, RZ, PT ;  /* 0x000000ff0e00720b */ /* 0x000fe20003f6d000 */
[----:B------:R-:W-:Y:S02]  /*bca0*/  IMAD R162, R12, 0x4, R9 ;  /* 0x000000040ca27824 */ /* 0x000fe400078e0209 */
[----:B------:R-:W-:Y:S01]  /*bcb0*/  @P5 FFMA.FTZ R88, R8, R51, +INF ;  /* 0x7f80000008585423 */ /* 0x000fe20000010033 */
[----:B------:R-:W-:Y:S01]  /*bcc0*/  IADD3 R12, P6, PT, R13, R164, RZ ;  /* 0x000000a40d0c7210 */ /* 0x000fe20007fde0ff */
[----:B------:R-:W0:Y:S01]  /*bcd0*/  LDCU UR4, c[0x0][0x3ec] ;  /* 0x00007d80ff0477ac */ /* 0x000e220008000800 */
[----:B------:R-:W-:-:S02]  /*bce0*/  FSETP.NEU.AND P1, PT, R16, RZ, PT ;  /* 0x000000ff1000720b */ /* 0x000fc40003f2d000 */
[----:B------:R-:W-:Y:S02]  /*bcf0*/  PRMT R22, R117, 0x5210, R30 ;  /* 0x0000521075167816 */ /* 0x000fe4000000001e */
[----:B------:R-:W-:Y:S02]  /*bd00*/  PRMT R23, R119, 0x5210, R34 ;  /* 0x0000521077177816 */ /* 0x000fe40000000022 */
[----:B------:R-:W-:Y:S02]  /*bd10*/  IADD3 R14, P5, PT, R15, R164, RZ ;  /* 0x000000a40f0e7210 */ /* 0x000fe40007fbe0ff */
[----:B------:R-:W-:Y:S01]  /*bd20*/  LEA.HI.X.SX32 R11, R11, R166, 0x1, P4 ;  /* 0x000000a60b0b7211 */ /* 0x000fe200020f0eff */
[----:B------:R1:W-:Y:S01]  /*bd30*/  STS.64 [R28+UR6+0x1180], R22 ;  /* 0x001180161c007988 */ /* 0x0003e20008000a06 */
[----:B------:R-:W-:Y:S01]  /*bd40*/  BAR.SYNC.DEFER_BLOCKING 0x0 ;  /* 0x0000000000007b1d */ /* 0x000fe20000010000 */
[----:B------:R-:W-:Y:S02]  /*bd50*/  IADD3 R16, P4, PT, R17, R164, RZ ;  /* 0x000000a411107210 */ /* 0x000fe40007f9e0ff */
[----:B------:R-:W-:Y:S01]  /*bd60*/  LEA.HI.X.SX32 R13, R13, R166, 0x1, P6 ;  /* 0x000000a60d0d7211 */ /* 0x000fe200030f0eff */
[----:B0-----:R-:W-:Y:S01]  /*bd70*/  UIMAD UR4, UR10, UR4, URZ ;  /* 0x000000040a0472a4 */ /* 0x001fe2000f8e02ff */
[----:B------:R-:W-:-:S02]  /*bd80*/  IADD3 R18, P6, PT, R19, R164, RZ ;  /* 0x000000a413127210 */ /* 0x000fc40007fde0ff */
[----:B------:R-:W-:Y:S01]  /*bd90*/  LEA.HI.X.SX32 R15, R15, R166, 0x1, P5 ;  /* 0x000000a60f0f7211 */ /* 0x000fe200028f0eff */
[----:B------:R-:W-:Y:S01]  /*bda0*/  USHF.L.U32 UR7, UR4, 0x2, URZ ;  /* 0x0000000204077899 */ /* 0x000fe200080006ff */
[----:B------:R-:W-:Y:S01]  /*bdb0*/  IADD3 R20, P5, PT, R21, R164, RZ ;  /* 0x000000a415147210 */ /* 0x000fe20007fbe0ff */
[----:B------:R-:W-:Y:S01]  /*bdc0*/  UIMAD.WIDE UR4, UR4, 0x4, URZ ;  /* 0x00000004040478a5 */ /* 0x000fe2000f8e02ff */
[----:B------:R-:W-:Y:S02]  /*bdd0*/  LEA.HI.X.SX32 R17, R17, R166, 0x1, P4 ;  /* 0x000000a611117211 */ /* 0x000fe400020f0eff */
[----:B-1----:R-:W-:Y:S02]  /*bde0*/  IADD3 R22, P4, PT, R25, R164, RZ ;  /* 0x000000a419167210 */ /* 0x002fe40007f9e0ff */
[----:B------:R-:W-:Y:S02]  /*bdf0*/  LEA.HI.X.SX32 R19, R19, R166, 0x1, P6 ;  /* 0x000000a613137211 */ /* 0x000fe400030f0eff */
[----:B------:R-:W-:-:S02]  /*be00*/  IADD3 R24, P6, PT, R27, R164, RZ ;  /* 0x000000a41b187210 */ /* 0x000fc40007fde0ff */
[----:B------:R-:W-:Y:S02]  /*be10*/  LEA.HI.X.SX32 R21, R21, R166, 0x1, P5 ;  /* 0x000000a615157211 */ /* 0x000fe400028f0eff */
[----:B------:R-:W-:Y:S02]  /*be20*/  IADD3 R26, P5, PT, R29, R164, RZ ;  /* 0x000000a41d1a7210 */ /* 0x000fe40007fbe0ff */
[----:B------:R-:W-:Y:S02]  /*be30*/  LEA.HI.X.SX32 R23, R25, R166, 0x1, P4 ;  /* 0x000000a619177211 */ /* 0x000fe400020f0eff */
[----:B------:R-:W-:Y:S02]  /*be40*/  IADD3 R28, P4, PT, R31, R164, RZ ;  /* 0x000000a41f1c7210 */ /* 0x000fe40007f9e0ff */
        /* <DEDUP_REMOVED lines=12> */
[-C--:B------:R-:W-:Y:S02]  /*bf10*/  LEA.HI.X.SX32 R37, R39, R166.reuse, 0x1, P6 ;  /* 0x000000a627257211 */ /* 0x080fe400030f0eff */
[----:B------:R-:W-:-:S02]  /*bf20*/  LEA.HI.X.SX32 R39, R41, R166, 0x1, P5 ;  /* 0x000000a629277211 */ /* 0x000fc400028f0eff */
[----:B------:R-:W-:Y:S02]  /*bf30*/  IADD3 R44, P5, PT, R49, R164, RZ ;  /* 0x000000a4312c7210 */ /* 0x000fe40007fbe0ff */
[----:B------:R-:W-:Y:S02]  /*bf40*/  LEA.HI.X.SX32 R41, R45, R166, 0x1, P4 ;  /* 0x000000a62d297211 */ /* 0x000fe400020f0eff */
[-C--:B------:R-:W-:Y:S02]  /*bf50*/  IADD3 R46, P4, PT, R47, R164.reuse, RZ ;  /* 0x000000a42f2e7210 */ /* 0x080fe40007f9e0ff */
[----:B------:R-:W-:Y:S02]  /*bf60*/  IADD3 R42, P6, PT, R43, R164, RZ ;  /* 0x000000a42b2a7210 */ /* 0x000fe40007fde0ff */
[----:B------:R-:W-:Y:S02]  /*bf70*/  LEA.HI.X.SX32 R45, R49, R166, 0x1, P5 ;  /* 0x000000a6312d7211 */ /* 0x000fe400028f0eff */
[----:B------:R-:W-:-:S02]  /*bf80*/  IADD3 R50, P5, PT, R57, R164, RZ ;  /* 0x000000a439327210 */ /* 0x000fc40007fbe0ff */
[-C--:B------:R-:W-:Y:S02]  /*bf90*/  LEA.HI.X.SX32 R47, R47, R166.reuse, 0x1, P4 ;  /* 0x000000a62f2f7211 */ /* 0x080fe400020f0eff */
        /* <DEDUP_REMOVED lines=52> */
[----:B------:R-:W-:Y:S01]  /*c2e0*/  IADD3 R122, P5, PT, R115, R164, RZ ;  /* 0x000000a4737a7210 */ /* 0x000fe20007fbe0ff */
[----:B------:R-:W0:Y:S01]  /*c2f0*/  LDS.64 R108, [R6+UR6] ;  /* 0x00000006066c7984 */ /* 0x000e220008000a00 */
[----:B------:R-:W-:-:S02]  /*c300*/  LEA.HI.X.SX32 R117, R111, R166, 0x1, P4 ;  /* 0x000000a66f757211 */ /* 0x000fc400020f0eff */
[----:B------:R-:W-:Y:S02]  /*c310*/  LOP3.LUT R144, R6, 0x8, RZ, 0x3c, !PT ;  /* 0x0000000806907812 */ /* 0x000fe400078e3cff */
[----:B------:R-:W-:Y:S02]  /*c320*/  LEA.HI.X.SX32 R103, R107, R166, 0x1, P6 ;  /* 0x000000a66b677211 */ /* 0x000fe400030f0eff */
[-C--:B------:R-:W-:Y:S01]  /*c330*/  IADD3 R130, P4, PT, R121, R164.reuse, RZ ;  /* 0x000000a479827210 */ /* 0x080fe20007f9e0ff */
[----:B------:R-:W1:Y:S01]  /*c340*/  LDS.64 R106, [R144+UR6] ;  /* 0x00000006906a7984 */ /* 0x000e620008000a00 */
[----:B------:R-:W-:Y:S02]  /*c350*/  IADD3 R124, P6, PT, R113, R164, RZ ;  /* 0x000000a4717c7210 */ /* 0x000fe40007fde0ff */
[----:B------:R-:W-:Y:S01]  /*c360*/  LEA.HI.X.SX32 R123, R115, R166, 0x1, P5 ;  /* 0x000000a6737b7211 */ /* 0x000fe200028f0eff */
[----:B------:R-:W-:Y:S01]  /*c370*/  LDS.64 R110, [R144+UR6+0x400] ;  /* 0x00040006906e7984 */ /* 0x000fe20008000a00 */
[----:B------:R-:W-:-:S02]  /*c380*/  IADD3 R134, P5, PT, R133, R164, RZ ;  /* 0x000000a485867210 */ /* 0x000fc40007fbe0ff */
[-C--:B------:R-:W-:Y:S01]  /*c390*/  LEA.HI.X.SX32 R131, R121, R166.reuse, 0x1, P4 ;  /* 0x000000a679837211 */ /* 0x080fe200020f0eff */
[----:B------:R-:W2:Y:S01]  /*c3a0*/  LDS.64 R114, [R6+UR6+0x200] ;  /* 0x0002000606727984 */ /* 0x000ea20008000a00 */
[----:B------:R-:W-:Y:S02]  /*c3b0*/  LEA.HI.X.SX32 R125, R113, R166, 0x1, P6 ;  /* 0x000000a6717d7211 */ /* 0x000fe400030f0eff */
[-C--:B------:R-:W-:Y:S01]  /*c3c0*/  IADD3 R132, P4, PT, R137, R164.reuse, RZ ;  /* 0x000000a489847210 */ /* 0x080fe20007f9e0ff */
[----:B------:R-:W3:Y:S01]  /*c3d0*/  LDS.64 R112, [R144+UR6+0x200] ;  /* 0x0002000690707984 */ /* 0x000ee20008000a00 */
[----:B------:R-:W-:Y:S02]  /*c3e0*/  IADD3 R128, P6, PT, R127, R164, RZ ;  /* 0x000000a47f807210 */ /* 0x000fe40007fde0ff */
[-C--:B------:R-:W-:Y:S01]  /*c3f0*/  LEA.HI.X.SX32 R135, R133, R166.reuse, 0x1, P5 ;  /* 0x000000a685877211 */ /* 0x080fe200028f0eff */
[----:B------:R-:W4:Y:S01]  /*c400*/  LDS.64 R120, [R6+UR6+0x400] ;  /* 0x0004000606787984 */ /* 0x000f220008000a00 */
[----:B------:R-:W-:-:S02]  /*c410*/  LEA.HI.X.SX32 R133, R137, R166, 0x1, P4 ;  /* 0x000000a689857211 */ /* 0x000fc400020f0eff */
[----:B------:R-:W-:Y:S01]  /*c420*/  LEA.HI.X.SX32 R129, R127, R166, 0x1, P6 ;  /* 0x000000a67f817211 */ /* 0x000fe200030f0eff */
[----:B------:R-:W5:Y:S01]  /*c430*/  LDS.64 R136, [R6+UR6+0x600] ;  /* 0x0006000606887984 */ /* 0x000f620008000a00 */
[-C--:B------:R-:W-:Y:S02]  /*c440*/  IADD3 R140, P6, PT, R139, R164.reuse, RZ ;  /* 0x000000a48b8c7210 */ /* 0x080fe40007fde0ff */
[----:B------:R-:W-:Y:S01]  /*c450*/  IADD3 R138, P5, PT, R143, R164, RZ ;  /* 0x000000a48f8a7210 */ /* 0x000fe20007fbe0ff */
[----:B------:R-:W1:Y:S01]  /*c460*/  LDS.64 R126, [R144+UR6+0x600] ;  /* 0x00060006907e7984 */ /* 0x000e620008000a00 */
[----:B------:R-:W-:Y:S02]  /*c470*/  LEA.HI.X.SX32 R141, R139, R166, 0x1, P6 ;  /* 0x000000a68b8d7211 */ /* 0x000fe400030f0eff */
[----:B------:R-:W-:Y:S02]  /*c480*/  IADD3 R142, P4, PT, R145, R164, RZ ;  /* 0x000000a4918e7210 */ /* 0x000fe40007f9e0ff */
[----:B------:R-:W-:-:S02]  /*c490*/  LEA.HI.X.SX32 R139, R143, R166, 0x1, P5 ;  /* 0x000000a68f8b7211 */ /* 0x000fc400028f0eff */
[-C--:B------:R-:W-:Y:S02]  /*c4a0*/  IADD3 R150, P5, PT, R149, R164.reuse, RZ ;  /* 0x000000a495967210 */ /* 0x080fe40007fbe0ff */
        /* <DEDUP_REMOVED lines=13> */
[-C--:B------:R-:W-:Y:S02]  /*c580*/  LEA.HI.X.SX32 R153, R161, R166.reuse, 0x1, P4 ;  /* 0x000000a6a1997211 */ /* 0x080fe400020f0eff */
[----:B0-----:R-:W-:Y:S02]  /*c590*/  PRMT R75, R108, 0x7770, RZ ;  /* 0x000077706c4b7816 */ /* 0x001fe400000000ff */
[-C--:B------:R-:W-:Y:S02]  /*c5a0*/  LEA.HI.X.SX32 R161, R9, R166.reuse, 0x1, P5 ;  /* 0x000000a609a17211 */ /* 0x080fe400028f0eff */
[----:B-1----:R-:W-:Y:S01]  /*c5b0*/  PRMT R9, R106, 0x7770, RZ ;  /* 0x000077706a097816 */ /* 0x002fe200000000ff */
[----:B------:R0:W-:Y:S01]  /*c5c0*/  STG.E.U8 desc[UR14][R10.64], R75 ;  /* 0x0000004b0a007986 */ /* 0x0001e2000c10110e */
[----:B------:R-:W-:-:S02]  /*c5d0*/  LEA.HI.X.SX32 R157, R163, R166, 0x1, P6 ;  /* 0x000000a6a39d7211 */ /* 0x000fc400030f0eff */
[----:B--2---:R-:W-:Y:S01]  /*c5e0*/  PRMT R81, R114, 0x7770, RZ ;  /* 0x0000777072517816 */ /* 0x004fe200000000ff */
[----:B------:R1:W-:Y:S01]  /*c5f0*/  STG.E.U8 desc[UR14][R12.64], R9 ;  /* 0x000000090c007986 */ /* 0x0003e2000c10110e */
[----:B---3--:R-:W-:Y:S02]  /*c600*/  PRMT R163, R112, 0x7770, RZ ;  /* 0x0000777070a37816 */ /* 0x008fe400000000ff */
[----:B----4-:R-:W-:Y:S01]  /*c610*/  PRMT R85, R120, 0x7770, RZ ;  /* 0x0000777078557816 */ /* 0x010fe200000000ff */
[----:B------:R2:W-:Y:S01]  /*c620*/  STG.E.U8 desc[UR14][R14.64], R81 ;  /* 0x000000510e007986 */ /* 0x0005e2000c10110e */
[----:B------:R-:W-:Y:S02]  /*c630*/  PRMT R165, R110, 0x7770, RZ ;  /* 0x000077706ea57816 */ /* 0x000fe400000000ff */
[----:B-----5:R-:W-:Y:S01]  /*c640*/  PRMT R89, R136, 0x7770, RZ ;  /* 0x0000777088597816 */ /* 0x020fe200000000ff */
[----:B------:R3:W-:Y:S01]  /*c650*/  STG.E.U8 desc[UR14][R16.64], R163 ;  /* 0x000000a310007986 */ /* 0x0007e2000c10110e */
[----:B------:R-:W-:-:S02]  /*c660*/  PRMT R167, R126, 0x7770, RZ ;  /* 0x000077707ea77816 */ /* 0x000fc400000000ff */
[----:B0-----:R-:W-:Y:S01]  /*c670*/  PRMT R75, R106, 0x7771, RZ ;  /* 0x000077716a4b7816 */ /* 0x001fe200000000ff */
[----:B------:R0:W-:Y:S01]  /*c680*/  STG.E.U8 desc[UR14][R18.64], R85 ;  /* 0x0000005512007986 */ /* 0x0001e2000c10110e */
[----:B-1----:R-:W-:Y:S02]  /*c690*/  PRMT R9, R108, 0x7771, RZ ;  /* 0x000077716c097816 */ /* 0x002fe400000000ff */
[----:B------:R-:W-:Y:S01]  /*c6a0*/  PRMT R11, R114, 0x7771, RZ ;  /* 0x00007771720b7816 */ /* 0x000fe200000000ff */
[----:B------:R1:W-:Y:S01]  /*c6b0*/  STG.E.U8 desc[UR14][R20.64], R165 ;  /* 0x000000a514007986 */ /* 0x0003e2000c10110e */
[----:B------:R-:W-:Y:S02]  /*c6c0*/  PRMT R13, R120, 0x7771, RZ ;  /* 0x00007771780d7816 */ /* 0x000fe400000000ff */
[----:B--2---:R-:W-:Y:S01]  /*c6d0*/  PRMT R15, R136, 0x7771, RZ ;  /* 0x00007771880f7816 */ /* 0x004fe200000000ff */
[----:B------:R2:W-:Y:S01]  /*c6e0*/  STG.E.U8 desc[UR14][R22.64], R89 ;  /* 0x0000005916007986 */ /* 0x0005e2000c10110e */
[----:B---3--:R-:W-:-:S02]  /*c6f0*/  PRMT R17, R106, 0x7772, RZ ;  /* 0x000077726a117816 */ /* 0x008fc400000000ff */
[----:B------:R-:W-:Y:S01]  /*c700*/  IADD3 R144, P4, PT, R162, R164, RZ ;  /* 0x000000a4a2907210 */ /* 0x000fe20007f9e0ff */
[----:B------:R-:W-:Y:S01]  /*c710*/  STG.E.U8 desc[UR14][R24.64], R167 ;  /* 0x000000a718007986 */ /* 0x000fe2000c10110e */
[----:B0-----:R-:W-:Y:S02]  /*c720*/  PRMT R19, R112, 0x7771, RZ ;  /* 0x0000777170137816 */ /* 0x001fe400000000ff */
[----:B------:R-:W-:Y:S01]  /*c730*/  LEA.HI.X.SX32 R145, R162, R166, 0x1, P4 ;  /* 0x000000a6a2917211 */ /* 0x000fe200020f0eff */
[----:B------:R0:W-:Y:S01]  /*c740*/  STG.E.U8 desc[UR14][R26.64], R9 ;  /* 0x000000091a007986 */ /* 0x0001e2000c10110e */
[----:B-1----:R-:W-:Y:S02]  /*c750*/  PRMT R21, R110, 0x7771, RZ ;  /* 0x000077716e157816 */ /* 0x002fe400000000ff */
[----:B------:R-:W-:Y:S01]  /*c760*/  FSETP.NEU.AND P6, PT, R8, RZ, PT ;  /* 0x000000ff0800720b */ /* 0x000fe20003fcd000 */
[----:B------:R-:W-:Y:S01]  /*c770*/  STG.E.U8 desc[UR14][R28.64], R75 ;  /* 0x0000004b1c007986 */ /* 0x000fe2000c10110e */
[----:B--2---:R-:W-:-:S02]  /*c780*/  PRMT R23, R126, 0x7771, RZ ;  /* 0x000077717e177816 */ /* 0x004fc400000000ff */
[----:B------:R-:W-:Y:S01]  /*c790*/  FSEL R84, R84, -INF , P1 ;  /* 0xff80000054547808 */ /* 0x000fe20000800000 */
[----:B------:R1:W-:Y:S01]  /*c7a0*/  STG.E.U8 desc[UR14][R30.64], R11 ;  /* 0x0000000b1e007986 */ /* 0x0003e2000c10110e */
[----:B------:R-:W-:-:S03]  /*c7b0*/  LOP3.LUT R5, R5, 0x70, RZ, 0xc0, !PT ;  /* 0x0000007005057812 */ /* 0x000fc600078ec0ff */
[----:B------:R2:W-:Y:S01]  /*c7c0*/  STG.E.U8 desc[UR14][R32.64], R19 ;  /* 0x0000001320007986 */ /* 0x0005e2000c10110e */
[----:B0-----:R-:W-:Y:S01]  /*c7d0*/  PRMT R9, R108, 0x7772, RZ ;  /* 0x000077726c097816 */ /* 0x001fe200000000ff */
[----:B------:R-:W-:Y:S01]  /*c7e0*/  FFMA R10, R84, 0.69314718246459960938, R3 ;  /* 0x3f317218540a7823 */ /* 0x000fe20000000003 */
[----:B------:R-:W-:Y:S01]  /*c7f0*/  IMAD.SHL.U32 R3, R185, 0x4, RZ ;  /* 0x00000004b9037824 */ /* 0x000fe200078e00ff */
[----:B------:R0:W-:Y:S04]  /*c800*/  STG.E.U8 desc[UR14][R34.64], R13 ;  /* 0x0000000d22007986 */ /* 0x0001e8000c10110e */
[----:B------:R3:W-:Y:S01]  /*c810*/  STG.E.U8 desc[UR14][R36.64], R21 ;  /* 0x0000001524007986 */ /* 0x0007e2000c10110e */
[----:B-1----:R-:W-:-:S03]  /*c820*/  PRMT R11, R114, 0x7772, RZ ;  /* 0x00007772720b7816 */ /* 0x002fc600000000ff */
[----:B------:R1:W-:Y:S01]  /*c830*/  STG.E.U8 desc[UR14][R38.64], R15 ;  /* 0x0000000f26007986 */ /* 0x0003e2000c10110e */
[----:B--2---:R-:W-:-:S03]  /*c840*/  PRMT R19, R112, 0x7772, RZ ;  /* 0x0000777270137816 */ /* 0x004fc600000000ff */
[----:B------:R2:W-:Y:S01]  /*c850*/  STG.E.U8 desc[UR14][R40.64], R23 ;  /* 0x0000001728007986 */ /* 0x0005e2000c10110e */
[----:B0-----:R-:W-:-:S03]  /*c860*/  PRMT R13, R120, 0x7772, RZ ;  /* 0x00007772780d7816 */ /* 0x001fc600000000ff */
[----:B------:R0:W-:Y:S01]  /*c870*/  STG.E.U8 desc[UR14][R42.64], R9 ;  /* 0x000000092a007986 */ /* 0x0001e2000c10110e */
[----:B---3--:R-:W-:-:S03]  /*c880*/  PRMT R21, R110, 0x7772, RZ ;  /* 0x000077726e157816 */ /* 0x008fc600000000ff */
        /* <DEDUP_REMOVED lines=53> */
[C---:B0-----:R-:W-:Y:S02]  /*cbe0*/  PRMT R9, R109.reuse, 0x7772, RZ ;  /* 0x000077726d097816 */ /* 0x041fe400000000ff */
[----:B------:R-:W-:Y:S01]  /*cbf0*/  PRMT R109, R109, 0x7773, RZ ;  /* 0x000077736d6d7816 */ /* 0x000fe200000000ff */
[----:B------:R0:W-:Y:S01]  /*cc00*/  STG.E.U8 desc[UR14][R118.64], R13 ;  /* 0x0000000d76007986 */ /* 0x0001e2000c10110e */
[C---:B---3--:R-:W-:Y:S02]  /*cc10*/  PRMT R17, R107.reuse, 0x7772, RZ ;  /* 0x000077726b117816 */ /* 0x048fe400000000ff */
[----:B------:R-:W-:Y:S01]  /*cc20*/  PRMT R107, R107, 0x7773, RZ ;  /* 0x000077736b6b7816 */ /* 0x000fe200000000ff */
[----:B------:R3:W-:Y:S01]  /*cc30*/  STG.E.U8 desc[UR14][R116.64], R21 ;  /* 0x0000001574007986 */ /* 0x0007e2000c10110e */
[C---:B-1----:R-:W-:Y:S02]  /*cc40*/  PRMT R11, R115.reuse, 0x7772, RZ ;  /* 0x00007772730b7816 */ /* 0x042fe400000000ff */
[----:B------:R-:W-:Y:S01]  /*cc50*/  PRMT R115, R115, 0x7773, RZ ;  /* 0x0000777373737816 */ /* 0x000fe200000000ff */
[----:B------:R1:W-:Y:S01]  /*cc60*/  STG.E.U8 desc[UR14][R124.64], R15 ;  /* 0x0000000f7c007986 */ /* 0x0003e2000c10110e */
[----:B--2---:R-:W-:-:S02]  /*cc70*/  PRMT R19, R113, 0x7772, RZ ;  /* 0x0000777271137816 */ /* 0x004fc400000000ff */
[----:B------:R-:W-:Y:S01]  /*cc80*/  PRMT R113, R113, 0x7773, RZ ;  /* 0x0000777371717816 */ /* 0x000fe200000000ff */
[----:B------:R-:W-:Y:S01]  /*cc90*/  STG.E.U8 desc[UR14][R122.64], R23 ;  /* 0x000000177a007986 */ /* 0x000fe2000c10110e */
[C---:B0-----:R-:W-:Y:S02]  /*cca0*/  PRMT R13, R121.reuse, 0x7772, RZ ;  /* 0x00007772790d7816 */ /* 0x041fe400000000ff */
[----:B------:R-:W-:Y:S01]  /*ccb0*/  PRMT R121, R121, 0x7773, RZ ;  /* 0x0000777379797816 */ /* 0x000fe200000000ff */
[----:B------:R0:W-:Y:S01]  /*ccc0*/  STG.E.U8 desc[UR14][R130.64], R9 ;  /* 0x0000000982007986 */ /* 0x0001e2000c10110e */
[C---:B---3--:R-:W-:Y:S02]  /*ccd0*/  PRMT R21, R111.reuse, 0x7772, RZ ;  /* 0x000077726f157816 */ /* 0x048fe400000000ff */
[----:B------:R-:W-:Y:S01]  /*cce0*/  PRMT R111, R111, 0x7773, RZ ;  /* 0x000077736f6f7816 */ /* 0x000fe200000000ff */
[----:B------:R-:W-:Y:S01]  /*ccf0*/  STG.E.U8 desc[UR14][R128.64], R17 ;  /* 0x0000001180007986 */ /* 0x000fe2000c10110e */
[----:B-1----:R-:W-:-:S02]  /*cd00*/  PRMT R15, R137, 0x7772, RZ ;  /* 0x00007772890f7816 */ /* 0x002fc400000000ff */
[----:B------:R-:W-:Y:S01]  /*cd10*/  PRMT R137, R137, 0x7773, RZ ;  /* 0x0000777389897816 */ /* 0x000fe200000000ff */
[----:B------:R1:W-:Y:S01]  /*cd20*/  STG.E.U8 desc[UR14][R134.64], R11 ;  /* 0x0000000b86007986 */ /* 0x0003e2000c10110e */
[----:B0-----:R-:W-:-:S03]  /*cd30*/  PRMT R9, R127, 0x7772, RZ ;  /* 0x000077727f097816 */ /* 0x001fc600000000ff */
[----:B------:R-:W-:Y:S01]  /*cd40*/  STG.E.U8 desc[UR14][R132.64], R19 ;  /* 0x0000001384007986 */ /* 0x000fe2000c10110e */
[----:B------:R-:W-:-:S03]  /*cd50*/  PRMT R127, R127, 0x7773, RZ ;  /* 0x000077737f7f7816 */ /* 0x000fc600000000ff */
[----:B------:R0:W-:Y:S01]  /*cd60*/  STG.E.U8 desc[UR14][R140.64], R13 ;  /* 0x0000000d8c007986 */ /* 0x0001e2000c10110e */
[----:B-1----:R-:W-:-:S03]  /*cd70*/  FSEL R11, R74, -INF , P3 ;  /* 0xff8000004a0b7808 */ /* 0x002fc60001800000 */
[----:B------:R-:W-:Y:S04]  /*cd80*/  STG.E.U8 desc[UR14][R138.64], R21 ;  /* 0x000000158a007986 */ /* 0x000fe8000c10110e */
[----:B------:R1:W-:Y:S01]  /*cd90*/  STG.E.U8 desc[UR14][R142.64], R15 ;  /* 0x0000000f8e007986 */ /* 0x0003e2000c10110e */
[----:B------:R-:W-:Y:S01]  /*cda0*/  FFMA R8, R11, 0.69314718246459960938, R0 ;  /* 0x3f3172180b087823 */ /* 0x000fe20000000000 */
[----:B------:R-:W-:Y:S02]  /*cdb0*/  IMAD.HI R0, R185, 0x4, RZ ;  /* 0x00000004b9007827 */ /* 0x000fe400078e02ff */
[----:B------:R2:W-:Y:S01]  /*cdc0*/  STG.E.U8 desc[UR14][R146.64], R9 ;  /* 0x0000000992007986 */ /* 0x0005e2000c10110e */
[----:B0-----:R-:W-:-:S03]  /*cdd0*/  FSEL R13, R88, -INF , P6 ;  /* 0xff800000580d7808 */ /* 0x001fc60003000000 */
[----:B------:R0:W-:Y:S02]  /*cde0*/  STG.E.U8 desc[UR14][R150.64], R109 ;  /* 0x0000006d96007986 */ /* 0x0001e4000c10110e */
[----:B------:R-:W-:Y:S02]  /*cdf0*/  FFMA R11, R13, 0.69314718246459960938, R4 ;  /* 0x3f3172180d0b7823 */ /* 0x000fe40000000004 */
[----:B------:R0:W-:Y:S01]  /*ce00*/  STG.E.U8 desc[UR14][R148.64], R107 ;  /* 0x0000006b94007986 */ /* 0x0001e2000c10110e */
[----:B-1----:R-:W1:Y:S03]  /*ce10*/  LDC.64 R14, c[0x0][0x3a0] ;  /* 0x0000e800ff0e7b82 */ /* 0x002e660000000a00 */
[----:B------:R0:W-:Y:S01]  /*ce20*/  STG.E.U8 desc[UR14][R154.64], R115 ;  /* 0x000000739a007986 */ /* 0x0001e2000c10110e */
[----:B--2---:R-:W-:-:S03]  /*ce30*/  FSEL R9, R80, -INF , P2 ;  /* 0xff80000050097808 */ /* 0x004fc60001000000 */
[----:B------:R0:W-:Y:S02]  /*ce40*/  STG.E.U8 desc[UR14][R158.64], R113 ;  /* 0x000000719e007986 */ /* 0x0001e4000c10110e */
[----:B------:R-:W-:Y:S02]  /*ce50*/  FFMA R9, R9, 0.69314718246459960938, R2 ;  /* 0x3f31721809097823 */ /* 0x000fe40000000002 */
[----:B------:R0:W-:Y:S04]  /*ce60*/  STG.E.U8 desc[UR14][R152.64], R121 ;  /* 0x0000007998007986 */ /* 0x0001e8000c10110e */
[----:B------:R0:W-:Y:S04]  /*ce70*/  STG.E.U8 desc[UR14][R156.64], R111 ;  /* 0x0000006f9c007986 */ /* 0x0001e8000c10110e */
[----:B------:R0:W-:Y:S04]  /*ce80*/  STG.E.U8 desc[UR14][R160.64], R137 ;  /* 0x00000089a0007986 */ /* 0x0001e8000c10110e */
[----:B------:R0:W-:Y:S01]  /*ce90*/  STG.E.U8 desc[UR14][R144.64], R127 ;  /* 0x0000007f90007986 */ /* 0x0001e2000c10110e */
[----:B------:R-:W-:Y:S01]  /*cea0*/  BAR.SYNC.DEFER_BLOCKING 0x0 ;  /* 0x0000000000007b1d */ /* 0x000fe20000010000 */
[----:B-1----:R-:W-:-:S04]  /*ceb0*/  IADD3 R2, P1, P2, R3, UR7, R14 ;  /* 0x0000000703027c10 */ /* 0x002fc8000fa3e00e */
[----:B------:R-:W-:Y:S01]  /*cec0*/  IADD3.X R3, PT, PT, R0, UR5, R15, P1, P2 ;  /* 0x0000000500037c10 */ /* 0x000fe20008fe440f */
[----:B------:R0:W-:Y:S02]  /*ced0*/  STS.128 [R5+UR6], R8 ;  /* 0x0000000805007988 */ /* 0x0001e40008000c06 */
[----:B------:R-:W-:Y:S06]  /*cee0*/  BAR.SYNC.DEFER_BLOCKING 0x0 ;  /* 0x0000000000007b1d */ /* 0x000fec0000010000 */
[----:B------:R-:W-:Y:S05]  /*cef0*/  @P0 EXIT ;  /* 0x000000000000094d */ /* 0x000fea0003800000 */
[----:B------:R-:W1:Y:S04]  /*cf00*/  LDS R7, [R7] ;  /* 0x0000000007077984 */ /* 0x000e680000000800 */
[----:B-1----:R-:W-:Y:S01]  /*cf10*/  STG.E desc[UR14][R2.64], R7 ;  /* 0x0000000702007986 */ /* 0x002fe2000c10190e */
[----:B------:R-:W-:Y:S05]  /*cf20*/  EXIT ;  /* 0x000000000000794d */ /* 0x000fea0003800000 */
.L_x_2:
[----:B------:R-:W-:-:S00]  /*cf30*/  BRA `(.L_x_2) ;  /* 0xfffffffc00fc7947 */ /* 0x000fc0000383ffff */
[----:B------:R-:W-:-:S00]  /*cf40*/  NOP ;  /* 0x0000000000007918 */ /* 0x000fc00000000000 */
        /* <DEDUP_REMOVED lines=11> */
.L_x_3:


//--------------------- .nv.global.init           --------------------------
	.section	.nv.global.init,"aw",@progbits
.nv.global.init:
	.type		_$_str,@object
	.size		_$_str,(.L_0 - _$_str)
_$_str:
        /*0000*/ 	.byte	0x5f, 0x5f, 0x43, 0x55, 0x44, 0x41, 0x5f, 0x46, 0x54, 0x5a, 0x00
.L_0:


//--------------------- .nv.shared.attn_fwd       --------------------------
	.section	.nv.shared.attn_fwd,"aw",@nobits
	.sectionflags	@""
	.align	16
	.zero		1024


//--------------------- .nv.shared.reserved.0     --------------------------
	.section	.nv.shared.reserved.0,"aw",@nobits
	.weak		__nv_reservedSMEM_offset_0_alias
	.size		__nv_reservedSMEM_offset_0_alias, 0, 64
	.other		__nv_reservedSMEM_offset_0_alias,@"STO_CUDA_RESERVED_SHARED STV_DEFAULT"
__nv_reservedSMEM_offset_0_alias:
	.zero		0
	.zero		64


//--------------------- .nv.constant0.attn_fwd    --------------------------
	.section	.nv.constant0.attn_fwd,"a",@progbits
	.sectionflags	@""
	.align	4
.nv.constant0.attn_fwd:
	.zero		1032


//--------------------- SYMBOLS --------------------------

	.type		.nv.reservedSmem.offset0,@object
	.size		.nv.reservedSmem.offset0,0x4
	.type		.nv.reservedSmem.cap,@object
	.size		.nv.reservedSmem.cap,0x4
